//
// Generated by NVIDIA NVVM Compiler
//
// Compiler Build ID: CL-36424714
// Cuda compilation tools, release 13.0, V13.0.88
// Based on NVVM 20.0.0
//

.version 9.0
.target sm_100
.address_size 64

	// .globl	_Z12setup_kernelP17curandStateXORWOW
.global .align 4 .b8 precalc_xorwow_matrix[102400];
.global .align 4 .b8 precalc_xorwow_offset_matrix[102400];
.global .align 4 .b8 mrg32k3aM1[2304];
.global .align 4 .b8 mrg32k3aM2[2304];
.global .align 4 .b8 mrg32k3aM1SubSeq[2016];
.global .align 4 .b8 mrg32k3aM2SubSeq[2016];
.global .align 4 .b8 mrg32k3aM1Seq[2304];
.global .align 4 .b8 mrg32k3aM2Seq[2304];
.const .align 8 .b8 __cr_lgamma_table[72];
// _ZZ16computePi_MC_HASiP17curandStateXORWOWPiE5cache has been demoted

.visible .entry _Z12setup_kernelP17curandStateXORWOW(
	.param .u64 .ptr .align 1 _Z12setup_kernelP17curandStateXORWOW_param_0
)
{
	.reg .pred 	%p<24>;
	.reg .b32 	%r<406>;
	.reg .b64 	%rd<18>;

	ld.param.u64 	%rd8, [_Z12setup_kernelP17curandStateXORWOW_param_0];
	cvta.to.global.u64 	%rd9, %rd8;
	mov.u32 	%r182, %tid.x;
	mov.u32 	%r183, %ntid.x;
	mov.u32 	%r184, %ctaid.x;
	mad.lo.s32 	%r185, %r183, %r184, %r182;
	cvt.s64.s32 	%rd17, %r185;
	mul.wide.s32 	%rd10, %r185, 48;
	add.s64 	%rd2, %rd9, %rd10;
	mov.b32 	%r186, 1796439969;
	mov.b32 	%r187, 1034849956;
	st.global.v2.u32 	[%rd2], {%r187, %r186};
	mov.b32 	%r188, -123459836;
	mov.b32 	%r189, 1982719849;
	st.global.v2.u32 	[%rd2+8], {%r189, %r188};
	mov.b32 	%r190, 1678766501;
	mov.b32 	%r191, -589760388;
	st.global.v2.u32 	[%rd2+16], {%r191, %r190};
	setp.eq.s32 	%p1, %r185, 0;
	@%p1 bra 	$L__BB0_42;
	mov.b32 	%r312, 0;
	mov.u64 	%rd12, precalc_xorwow_matrix;
$L__BB0_2:
	and.b64  	%rd4, %rd17, 3;
	setp.eq.s64 	%p2, %rd4, 0;
	@%p2 bra 	$L__BB0_41;
	mul.wide.u32 	%rd11, %r312, 3200;
	add.s64 	%rd5, %rd12, %rd11;
	cvt.u32.u64 	%r2, %rd4;
	mov.b32 	%r313, 0;
$L__BB0_4:
	mov.b32 	%r326, 0;
	mov.u32 	%r327, %r326;
	mov.u32 	%r328, %r326;
	mov.u32 	%r329, %r326;
	mov.u32 	%r330, %r326;
	mov.u32 	%r319, %r326;
$L__BB0_5:
	mul.wide.u32 	%rd13, %r319, 4;
	add.s64 	%rd14, %rd2, %rd13;
	ld.global.u32 	%r10, [%rd14+4];
	shl.b32 	%r11, %r319, 5;
	mov.b32 	%r325, 0;
$L__BB0_6:
	.pragma "nounroll";
	shr.u32 	%r196, %r10, %r325;
	and.b32  	%r197, %r196, 1;
	setp.eq.b32 	%p3, %r197, 1;
	not.pred 	%p4, %p3;
	add.s32 	%r198, %r11, %r325;
	mul.lo.s32 	%r199, %r198, 5;
	mul.wide.u32 	%rd15, %r199, 4;
	add.s64 	%rd6, %rd5, %rd15;
	@%p4 bra 	$L__BB0_8;
	ld.global.u32 	%r200, [%rd6];
	xor.b32  	%r330, %r330, %r200;
	ld.global.u32 	%r201, [%rd6+4];
	xor.b32  	%r329, %r329, %r201;
	ld.global.u32 	%r202, [%rd6+8];
	xor.b32  	%r328, %r328, %r202;
	ld.global.u32 	%r203, [%rd6+12];
	xor.b32  	%r327, %r327, %r203;
	ld.global.u32 	%r204, [%rd6+16];
	xor.b32  	%r326, %r326, %r204;
$L__BB0_8:
	and.b32  	%r206, %r196, 2;
	setp.eq.s32 	%p5, %r206, 0;
	@%p5 bra 	$L__BB0_10;
	ld.global.u32 	%r207, [%rd6+20];
	xor.b32  	%r330, %r330, %r207;
	ld.global.u32 	%r208, [%rd6+24];
	xor.b32  	%r329, %r329, %r208;
	ld.global.u32 	%r209, [%rd6+28];
	xor.b32  	%r328, %r328, %r209;
	ld.global.u32 	%r210, [%rd6+32];
	xor.b32  	%r327, %r327, %r210;
	ld.global.u32 	%r211, [%rd6+36];
	xor.b32  	%r326, %r326, %r211;
$L__BB0_10:
	and.b32  	%r213, %r196, 4;
	setp.eq.s32 	%p6, %r213, 0;
	@%p6 bra 	$L__BB0_12;
	ld.global.u32 	%r214, [%rd6+40];
	xor.b32  	%r330, %r330, %r214;
	ld.global.u32 	%r215, [%rd6+44];
	xor.b32  	%r329, %r329, %r215;
	ld.global.u32 	%r216, [%rd6+48];
	xor.b32  	%r328, %r328, %r216;
	ld.global.u32 	%r217, [%rd6+52];
	xor.b32  	%r327, %r327, %r217;
	ld.global.u32 	%r218, [%rd6+56];
	xor.b32  	%r326, %r326, %r218;
$L__BB0_12:
	and.b32  	%r220, %r196, 8;
	setp.eq.s32 	%p7, %r220, 0;
	@%p7 bra 	$L__BB0_14;
	ld.global.u32 	%r221, [%rd6+60];
	xor.b32  	%r330, %r330, %r221;
	ld.global.u32 	%r222, [%rd6+64];
	xor.b32  	%r329, %r329, %r222;
	ld.global.u32 	%r223, [%rd6+68];
	xor.b32  	%r328, %r328, %r223;
	ld.global.u32 	%r224, [%rd6+72];
	xor.b32  	%r327, %r327, %r224;
	ld.global.u32 	%r225, [%rd6+76];
	xor.b32  	%r326, %r326, %r225;
$L__BB0_14:
	and.b32  	%r227, %r196, 16;
	setp.eq.s32 	%p8, %r227, 0;
	@%p8 bra 	$L__BB0_16;
	ld.global.u32 	%r228, [%rd6+80];
	xor.b32  	%r330, %r330, %r228;
	ld.global.u32 	%r229, [%rd6+84];
	xor.b32  	%r329, %r329, %r229;
	ld.global.u32 	%r230, [%rd6+88];
	xor.b32  	%r328, %r328, %r230;
	ld.global.u32 	%r231, [%rd6+92];
	xor.b32  	%r327, %r327, %r231;
	ld.global.u32 	%r232, [%rd6+96];
	xor.b32  	%r326, %r326, %r232;
$L__BB0_16:
	and.b32  	%r234, %r196, 32;
	setp.eq.s32 	%p9, %r234, 0;
	@%p9 bra 	$L__BB0_18;
	ld.global.u32 	%r235, [%rd6+100];
	xor.b32  	%r330, %r330, %r235;
	ld.global.u32 	%r236, [%rd6+104];
	xor.b32  	%r329, %r329, %r236;
	ld.global.u32 	%r237, [%rd6+108];
	xor.b32  	%r328, %r328, %r237;
	ld.global.u32 	%r238, [%rd6+112];
	xor.b32  	%r327, %r327, %r238;
	ld.global.u32 	%r239, [%rd6+116];
	xor.b32  	%r326, %r326, %r239;
$L__BB0_18:
	and.b32  	%r241, %r196, 64;
	setp.eq.s32 	%p10, %r241, 0;
	@%p10 bra 	$L__BB0_20;
	ld.global.u32 	%r242, [%rd6+120];
	xor.b32  	%r330, %r330, %r242;
	ld.global.u32 	%r243, [%rd6+124];
	xor.b32  	%r329, %r329, %r243;
	ld.global.u32 	%r244, [%rd6+128];
	xor.b32  	%r328, %r328, %r244;
	ld.global.u32 	%r245, [%rd6+132];
	xor.b32  	%r327, %r327, %r245;
	ld.global.u32 	%r246, [%rd6+136];
	xor.b32  	%r326, %r326, %r246;
$L__BB0_20:
	and.b32  	%r248, %r196, 128;
	setp.eq.s32 	%p11, %r248, 0;
	@%p11 bra 	$L__BB0_22;
	ld.global.u32 	%r249, [%rd6+140];
	xor.b32  	%r330, %r330, %r249;
	ld.global.u32 	%r250, [%rd6+144];
	xor.b32  	%r329, %r329, %r250;
	ld.global.u32 	%r251, [%rd6+148];
	xor.b32  	%r328, %r328, %r251;
	ld.global.u32 	%r252, [%rd6+152];
	xor.b32  	%r327, %r327, %r252;
	ld.global.u32 	%r253, [%rd6+156];
	xor.b32  	%r326, %r326, %r253;
$L__BB0_22:
	and.b32  	%r255, %r196, 256;
	setp.eq.s32 	%p12, %r255, 0;
	@%p12 bra 	$L__BB0_24;
	ld.global.u32 	%r256, [%rd6+160];
	xor.b32  	%r330, %r330, %r256;
	ld.global.u32 	%r257, [%rd6+164];
	xor.b32  	%r329, %r329, %r257;
	ld.global.u32 	%r258, [%rd6+168];
	xor.b32  	%r328, %r328, %r258;
	ld.global.u32 	%r259, [%rd6+172];
	xor.b32  	%r327, %r327, %r259;
	ld.global.u32 	%r260, [%rd6+176];
	xor.b32  	%r326, %r326, %r260;
$L__BB0_24:
	and.b32  	%r262, %r196, 512;
	setp.eq.s32 	%p13, %r262, 0;
	@%p13 bra 	$L__BB0_26;
	ld.global.u32 	%r263, [%rd6+180];
	xor.b32  	%r330, %r330, %r263;
	ld.global.u32 	%r264, [%rd6+184];
	xor.b32  	%r329, %r329, %r264;
	ld.global.u32 	%r265, [%rd6+188];
	xor.b32  	%r328, %r328, %r265;
	ld.global.u32 	%r266, [%rd6+192];
	xor.b32  	%r327, %r327, %r266;
	ld.global.u32 	%r267, [%rd6+196];
	xor.b32  	%r326, %r326, %r267;
$L__BB0_26:
	and.b32  	%r269, %r196, 1024;
	setp.eq.s32 	%p14, %r269, 0;
	@%p14 bra 	$L__BB0_28;
	ld.global.u32 	%r270, [%rd6+200];
	xor.b32  	%r330, %r330, %r270;
	ld.global.u32 	%r271, [%rd6+204];
	xor.b32  	%r329, %r329, %r271;
	ld.global.u32 	%r272, [%rd6+208];
	xor.b32  	%r328, %r328, %r272;
	ld.global.u32 	%r273, [%rd6+212];
	xor.b32  	%r327, %r327, %r273;
	ld.global.u32 	%r274, [%rd6+216];
	xor.b32  	%r326, %r326, %r274;
$L__BB0_28:
	and.b32  	%r276, %r196, 2048;
	setp.eq.s32 	%p15, %r276, 0;
	@%p15 bra 	$L__BB0_30;
	ld.global.u32 	%r277, [%rd6+220];
	xor.b32  	%r330, %r330, %r277;
	ld.global.u32 	%r278, [%rd6+224];
	xor.b32  	%r329, %r329, %r278;
	ld.global.u32 	%r279, [%rd6+228];
	xor.b32  	%r328, %r328, %r279;
	ld.global.u32 	%r280, [%rd6+232];
	xor.b32  	%r327, %r327, %r280;
	ld.global.u32 	%r281, [%rd6+236];
	xor.b32  	%r326, %r326, %r281;
$L__BB0_30:
	and.b32  	%r283, %r196, 4096;
	setp.eq.s32 	%p16, %r283, 0;
	@%p16 bra 	$L__BB0_32;
	ld.global.u32 	%r284, [%rd6+240];
	xor.b32  	%r330, %r330, %r284;
	ld.global.u32 	%r285, [%rd6+244];
	xor.b32  	%r329, %r329, %r285;
	ld.global.u32 	%r286, [%rd6+248];
	xor.b32  	%r328, %r328, %r286;
	ld.global.u32 	%r287, [%rd6+252];
	xor.b32  	%r327, %r327, %r287;
	ld.global.u32 	%r288, [%rd6+256];
	xor.b32  	%r326, %r326, %r288;
$L__BB0_32:
	and.b32  	%r290, %r196, 8192;
	setp.eq.s32 	%p17, %r290, 0;
	@%p17 bra 	$L__BB0_34;
	ld.global.u32 	%r291, [%rd6+260];
	xor.b32  	%r330, %r330, %r291;
	ld.global.u32 	%r292, [%rd6+264];
	xor.b32  	%r329, %r329, %r292;
	ld.global.u32 	%r293, [%rd6+268];
	xor.b32  	%r328, %r328, %r293;
	ld.global.u32 	%r294, [%rd6+272];
	xor.b32  	%r327, %r327, %r294;
	ld.global.u32 	%r295, [%rd6+276];
	xor.b32  	%r326, %r326, %r295;
$L__BB0_34:
	and.b32  	%r297, %r196, 16384;
	setp.eq.s32 	%p18, %r297, 0;
	@%p18 bra 	$L__BB0_36;
	ld.global.u32 	%r298, [%rd6+280];
	xor.b32  	%r330, %r330, %r298;
	ld.global.u32 	%r299, [%rd6+284];
	xor.b32  	%r329, %r329, %r299;
	ld.global.u32 	%r300, [%rd6+288];
	xor.b32  	%r328, %r328, %r300;
	ld.global.u32 	%r301, [%rd6+292];
	xor.b32  	%r327, %r327, %r301;
	ld.global.u32 	%r302, [%rd6+296];
	xor.b32  	%r326, %r326, %r302;
$L__BB0_36:
	and.b32  	%r304, %r196, 32768;
	setp.eq.s32 	%p19, %r304, 0;
	@%p19 bra 	$L__BB0_38;
	ld.global.u32 	%r305, [%rd6+300];
	xor.b32  	%r330, %r330, %r305;
	ld.global.u32 	%r306, [%rd6+304];
	xor.b32  	%r329, %r329, %r306;
	ld.global.u32 	%r307, [%rd6+308];
	xor.b32  	%r328, %r328, %r307;
	ld.global.u32 	%r308, [%rd6+312];
	xor.b32  	%r327, %r327, %r308;
	ld.global.u32 	%r309, [%rd6+316];
	xor.b32  	%r326, %r326, %r309;
$L__BB0_38:
	add.s32 	%r325, %r325, 16;
	setp.ne.s32 	%p20, %r325, 32;
	@%p20 bra 	$L__BB0_6;
	mad.lo.s32 	%r310, %r319, -31, %r11;
	add.s32 	%r319, %r310, 1;
	setp.ne.s32 	%p21, %r319, 5;
	@%p21 bra 	$L__BB0_5;
	st.global.u32 	[%rd2+4], %r330;
	st.global.u32 	[%rd2+8], %r329;
	st.global.u32 	[%rd2+12], %r328;
	st.global.u32 	[%rd2+16], %r327;
	st.global.u32 	[%rd2+20], %r326;
	add.s32 	%r313, %r313, 1;
	setp.lt.u32 	%p22, %r313, %r2;
	@%p22 bra 	$L__BB0_4;
$L__BB0_41:
	shr.u64 	%rd7, %rd17, 2;
	add.s32 	%r312, %r312, 1;
	setp.gt.u64 	%p23, %rd17, 3;
	mov.u64 	%rd17, %rd7;
	@%p23 bra 	$L__BB0_2;
$L__BB0_42:
	mov.b32 	%r311, 0;
	st.global.v2.u32 	[%rd2+24], {%r311, %r311};
	st.global.u32 	[%rd2+32], %r311;
	mov.b64 	%rd16, 0;
	st.global.u64 	[%rd2+40], %rd16;
	ret;

}
	// .globl	_Z16computePi_MC_HASiP17curandStateXORWOWPi
.visible .entry _Z16computePi_MC_HASiP17curandStateXORWOWPi(
	.param .u32 _Z16computePi_MC_HASiP17curandStateXORWOWPi_param_0,
	.param .u64 .ptr .align 1 _Z16computePi_MC_HASiP17curandStateXORWOWPi_param_1,
	.param .u64 .ptr .align 1 _Z16computePi_MC_HASiP17curandStateXORWOWPi_param_2
)
{
	.reg .pred 	%p<15>;
	.reg .b32 	%r<197>;
	.reg .b32 	%f<21>;
	.reg .b64 	%rd<7>;
	.reg .b64 	%fd<21>;
	// demoted variable
	.shared .align 4 .b8 _ZZ16computePi_MC_HASiP17curandStateXORWOWPiE5cache[4096];
	ld.param.u32 	%r62, [_Z16computePi_MC_HASiP17curandStateXORWOWPi_param_0];
	ld.param.u64 	%rd2, [_Z16computePi_MC_HASiP17curandStateXORWOWPi_param_1];
	ld.param.u64 	%rd3, [_Z16computePi_MC_HASiP17curandStateXORWOWPi_param_2];
	mov.u32 	%r196, %ntid.x;
	mov.u32 	%r2, %tid.x;
	shl.b32 	%r63, %r2, 2;
	mov.u32 	%r64, _ZZ16computePi_MC_HASiP17curandStateXORWOWPiE5cache;
	add.s32 	%r3, %r64, %r63;
	mov.b32 	%r65, 0;
	st.shared.u32 	[%r3], %r65;
	bar.sync 	0;
	setp.lt.s32 	%p1, %r62, 1;
	@%p1 bra 	$L__BB1_19;
	cvta.to.global.u64 	%rd4, %rd2;
	mov.u32 	%r67, %ctaid.x;
	mad.lo.s32 	%r68, %r67, %r196, %r2;
	mul.wide.s32 	%rd5, %r68, 48;
	add.s64 	%rd1, %rd4, %rd5;
	ld.global.v2.u32 	{%r4, %r186}, [%rd1];
	ld.global.v2.u32 	{%r185, %r184}, [%rd1+8];
	ld.global.v2.u32 	{%r187, %r188}, [%rd1+16];
	and.b32  	%r10, %r62, 3;
	setp.lt.u32 	%p2, %r62, 4;
	mov.u32 	%r171, %r4;
	@%p2 bra 	$L__BB1_13;
	add.s32 	%r190, %r4, 1449748;
	and.b32  	%r69, %r62, 2147483644;
	neg.s32 	%r189, %r69;
$L__BB1_3:
	shr.u32 	%r70, %r186, 2;
	xor.b32  	%r71, %r70, %r186;
	shl.b32 	%r72, %r188, 4;
	shl.b32 	%r73, %r71, 1;
	xor.b32  	%r74, %r73, %r72;
	xor.b32  	%r75, %r74, %r71;
	xor.b32  	%r50, %r75, %r188;
	add.s32 	%r76, %r190, %r50;
	add.s32 	%r77, %r76, -1087311;
	cvt.rn.f32.u32 	%f1, %r77;
	fma.rn.f32 	%f2, %f1, 0f2F800000, 0f2F000000;
	cvt.f64.f32 	%fd1, %f2;
	shr.u32 	%r78, %r185, 2;
	xor.b32  	%r79, %r78, %r185;
	shl.b32 	%r80, %r50, 4;
	shl.b32 	%r81, %r79, 1;
	xor.b32  	%r82, %r81, %r80;
	xor.b32  	%r83, %r82, %r79;
	xor.b32  	%r51, %r83, %r50;
	add.s32 	%r84, %r190, %r51;
	add.s32 	%r85, %r84, -724874;
	cvt.rn.f32.u32 	%f3, %r85;
	fma.rn.f32 	%f4, %f3, 0f2F800000, 0f2F000000;
	cvt.f64.f32 	%fd2, %f4;
	mul.f64 	%fd3, %fd2, %fd2;
	fma.rn.f64 	%fd4, %fd1, %fd1, %fd3;
	setp.gtu.f64 	%p3, %fd4, 0d3FF0000000000000;
	@%p3 bra 	$L__BB1_5;
	ld.shared.u32 	%r86, [%r3];
	add.s32 	%r87, %r86, 1;
	st.shared.u32 	[%r3], %r87;
$L__BB1_5:
	shr.u32 	%r88, %r184, 2;
	xor.b32  	%r89, %r88, %r184;
	shl.b32 	%r90, %r51, 4;
	shl.b32 	%r91, %r89, 1;
	xor.b32  	%r92, %r91, %r90;
	xor.b32  	%r93, %r92, %r89;
	xor.b32  	%r52, %r93, %r51;
	add.s32 	%r94, %r190, %r52;
	add.s32 	%r95, %r94, -362437;
	cvt.rn.f32.u32 	%f5, %r95;
	fma.rn.f32 	%f6, %f5, 0f2F800000, 0f2F000000;
	cvt.f64.f32 	%fd5, %f6;
	shr.u32 	%r96, %r187, 2;
	xor.b32  	%r97, %r96, %r187;
	shl.b32 	%r98, %r52, 4;
	shl.b32 	%r99, %r97, 1;
	xor.b32  	%r100, %r99, %r98;
	xor.b32  	%r101, %r100, %r97;
	xor.b32  	%r186, %r101, %r52;
	add.s32 	%r102, %r186, %r190;
	cvt.rn.f32.u32 	%f7, %r102;
	fma.rn.f32 	%f8, %f7, 0f2F800000, 0f2F000000;
	cvt.f64.f32 	%fd6, %f8;
	mul.f64 	%fd7, %fd6, %fd6;
	fma.rn.f64 	%fd8, %fd5, %fd5, %fd7;
	setp.gtu.f64 	%p4, %fd8, 0d3FF0000000000000;
	@%p4 bra 	$L__BB1_7;
	ld.shared.u32 	%r103, [%r3];
	add.s32 	%r104, %r103, 1;
	st.shared.u32 	[%r3], %r104;
$L__BB1_7:
	shr.u32 	%r105, %r188, 2;
	xor.b32  	%r106, %r105, %r188;
	shl.b32 	%r107, %r186, 4;
	shl.b32 	%r108, %r106, 1;
	xor.b32  	%r109, %r108, %r107;
	xor.b32  	%r110, %r109, %r106;
	xor.b32  	%r185, %r110, %r186;
	add.s32 	%r111, %r190, %r185;
	add.s32 	%r112, %r111, 362437;
	cvt.rn.f32.u32 	%f9, %r112;
	fma.rn.f32 	%f10, %f9, 0f2F800000, 0f2F000000;
	cvt.f64.f32 	%fd9, %f10;
	shr.u32 	%r113, %r50, 2;
	xor.b32  	%r114, %r113, %r50;
	shl.b32 	%r115, %r185, 4;
	shl.b32 	%r116, %r114, 1;
	xor.b32  	%r117, %r116, %r115;
	xor.b32  	%r118, %r117, %r114;
	xor.b32  	%r184, %r118, %r185;
	add.s32 	%r119, %r190, %r184;
	add.s32 	%r120, %r119, 724874;
	cvt.rn.f32.u32 	%f11, %r120;
	fma.rn.f32 	%f12, %f11, 0f2F800000, 0f2F000000;
	cvt.f64.f32 	%fd10, %f12;
	mul.f64 	%fd11, %fd10, %fd10;
	fma.rn.f64 	%fd12, %fd9, %fd9, %fd11;
	setp.gtu.f64 	%p5, %fd12, 0d3FF0000000000000;
	@%p5 bra 	$L__BB1_9;
	ld.shared.u32 	%r121, [%r3];
	add.s32 	%r122, %r121, 1;
	st.shared.u32 	[%r3], %r122;
$L__BB1_9:
	shr.u32 	%r123, %r51, 2;
	xor.b32  	%r124, %r123, %r51;
	shl.b32 	%r125, %r184, 4;
	shl.b32 	%r126, %r124, 1;
	xor.b32  	%r127, %r126, %r125;
	xor.b32  	%r128, %r127, %r124;
	xor.b32  	%r187, %r128, %r184;
	add.s32 	%r129, %r190, %r187;
	add.s32 	%r130, %r129, 1087311;
	cvt.rn.f32.u32 	%f13, %r130;
	fma.rn.f32 	%f14, %f13, 0f2F800000, 0f2F000000;
	cvt.f64.f32 	%fd13, %f14;
	shr.u32 	%r131, %r52, 2;
	xor.b32  	%r132, %r131, %r52;
	shl.b32 	%r133, %r187, 4;
	shl.b32 	%r134, %r132, 1;
	xor.b32  	%r135, %r134, %r133;
	xor.b32  	%r136, %r135, %r132;
	xor.b32  	%r188, %r136, %r187;
	add.s32 	%r137, %r190, %r188;
	add.s32 	%r138, %r137, 1449748;
	cvt.rn.f32.u32 	%f15, %r138;
	fma.rn.f32 	%f16, %f15, 0f2F800000, 0f2F000000;
	cvt.f64.f32 	%fd14, %f16;
	mul.f64 	%fd15, %fd14, %fd14;
	fma.rn.f64 	%fd16, %fd13, %fd13, %fd15;
	setp.gtu.f64 	%p6, %fd16, 0d3FF0000000000000;
	@%p6 bra 	$L__BB1_11;
	ld.shared.u32 	%r139, [%r3];
	add.s32 	%r140, %r139, 1;
	st.shared.u32 	[%r3], %r140;
$L__BB1_11:
	add.s32 	%r190, %r190, 2899496;
	add.s32 	%r189, %r189, 4;
	setp.eq.s32 	%p7, %r189, 0;
	@%p7 bra 	$L__BB1_12;
	bra.uni 	$L__BB1_3;
$L__BB1_12:
	add.s32 	%r171, %r190, -1449748;
$L__BB1_13:
	setp.eq.s32 	%p8, %r10, 0;
	@%p8 bra 	$L__BB1_18;
	add.s32 	%r178, %r171, 724874;
	neg.s32 	%r177, %r10;
	mov.u32 	%r182, %r185;
	mov.u32 	%r183, %r186;
$L__BB1_15:
	.pragma "nounroll";
	mov.u32 	%r186, %r184;
	mov.u32 	%r185, %r187;
	mov.u32 	%r184, %r188;
	shr.u32 	%r141, %r183, 2;
	xor.b32  	%r142, %r141, %r183;
	shl.b32 	%r143, %r184, 4;
	shl.b32 	%r144, %r142, 1;
	xor.b32  	%r145, %r144, %r143;
	xor.b32  	%r146, %r145, %r142;
	xor.b32  	%r187, %r146, %r184;
	add.s32 	%r147, %r178, %r187;
	add.s32 	%r148, %r147, -362437;
	cvt.rn.f32.u32 	%f17, %r148;
	fma.rn.f32 	%f18, %f17, 0f2F800000, 0f2F000000;
	cvt.f64.f32 	%fd17, %f18;
	shr.u32 	%r149, %r182, 2;
	xor.b32  	%r150, %r149, %r182;
	shl.b32 	%r151, %r187, 4;
	shl.b32 	%r152, %r150, 1;
	xor.b32  	%r153, %r152, %r151;
	xor.b32  	%r154, %r153, %r150;
	xor.b32  	%r188, %r154, %r187;
	add.s32 	%r155, %r178, %r188;
	cvt.rn.f32.u32 	%f19, %r155;
	fma.rn.f32 	%f20, %f19, 0f2F800000, 0f2F000000;
	cvt.f64.f32 	%fd18, %f20;
	mul.f64 	%fd19, %fd18, %fd18;
	fma.rn.f64 	%fd20, %fd17, %fd17, %fd19;
	setp.gtu.f64 	%p9, %fd20, 0d3FF0000000000000;
	@%p9 bra 	$L__BB1_17;
	ld.shared.u32 	%r156, [%r3];
	add.s32 	%r157, %r156, 1;
	st.shared.u32 	[%r3], %r157;
$L__BB1_17:
	add.s32 	%r178, %r178, 724874;
	add.s32 	%r177, %r177, 1;
	setp.ne.s32 	%p10, %r177, 0;
	mov.u32 	%r182, %r185;
	mov.u32 	%r183, %r186;
	@%p10 bra 	$L__BB1_15;
$L__BB1_18:
	st.global.v2.u32 	[%rd1+8], {%r185, %r184};
	st.global.v2.u32 	[%rd1+16], {%r187, %r188};
	mad.lo.s32 	%r158, %r62, 724874, %r4;
	st.global.v2.u32 	[%rd1], {%r158, %r186};
$L__BB1_19:
	setp.lt.u32 	%p11, %r196, 2;
	@%p11 bra 	$L__BB1_23;
$L__BB1_20:
	shr.u32 	%r61, %r196, 1;
	setp.ge.u32 	%p12, %r2, %r61;
	@%p12 bra 	$L__BB1_22;
	shl.b32 	%r159, %r61, 2;
	add.s32 	%r160, %r3, %r159;
	ld.shared.u32 	%r161, [%r160];
	ld.shared.u32 	%r162, [%r3];
	add.s32 	%r163, %r162, %r161;
	st.shared.u32 	[%r3], %r163;
$L__BB1_22:
	bar.sync 	0;
	setp.gt.u32 	%p13, %r196, 3;
	mov.u32 	%r196, %r61;
	@%p13 bra 	$L__BB1_20;
$L__BB1_23:
	setp.ne.s32 	%p14, %r2, 0;
	@%p14 bra 	$L__BB1_25;
	ld.shared.u32 	%r164, [_ZZ16computePi_MC_HASiP17curandStateXORWOWPiE5cache];
	cvta.to.global.u64 	%rd6, %rd3;
	atom.global.add.u32 	%r165, [%rd6], %r164;
$L__BB1_25:
	ret;

}


// ===== COMPILED SASS (sm_100) =====

	.target	sm_100

	.elftype	@"ET_EXEC"


//--------------------- .note.nv.tkinfo           --------------------------
	.section	.note.nv.tkinfo,"",@"SHT_NOTE"
	.sectionflags	@"SHF_NOTE_NV_TKINFO"
	.tkinfo
        /*0018*/ 	.word	0x00000002
        /*0030*/ 	.string	""
        /*0030*/ 	.string	"ptxas"
        /*0030*/ 	.string	"Cuda compilation tools, release 13.0, V13.0.88"
        /*0030*/ 	.string	"Build cuda_13.0.r13.0/compiler.36424714_0"
        /*0030*/ 	.string	"-arch sm_100 -m 64 "



//--------------------- .note.nv.cuinfo           --------------------------
	.section	.note.nv.cuinfo,"",@"SHT_NOTE"
	.sectionflags	@"SHF_NOTE_NV_CUINFO"
        /*0018*/ 	.short	0x0002
        /*001a*/ 	.short	0x0064
        /*001c*/ 	.short	0x0082
	.zero		2


//--------------------- .nv.info                  --------------------------
	.section	.nv.info,"",@"SHT_CUDA_INFO"
	.align	4


	//----- nvinfo : EIATTR_REGCOUNT
	.align		4
        /*0000*/ 	.byte	0x04, 0x2f
        /*0002*/ 	.short	(.L_10 - .L_9)
	.align		4
.L_9:
        /*0004*/ 	.word	index@(_Z12setup_kernelP17curandStateXORWOW)
        /*0008*/ 	.word	0x0000001f


	//----- nvinfo : EIATTR_FRAME_SIZE
	.align		4
.L_10:
        /*000c*/ 	.byte	0x04, 0x11
        /*000e*/ 	.short	(.L_12 - .L_11)
	.align		4
.L_11:
        /*0010*/ 	.word	index@(_Z12setup_kernelP17curandStateXORWOW)
        /*0014*/ 	.word	0x00000000


	//----- nvinfo : EIATTR_REGCOUNT
	.align		4
.L_12:
        /*0018*/ 	.byte	0x04, 0x2f
        /*001a*/ 	.short	(.L_14 - .L_13)
	.align		4
.L_13:
        /*001c*/ 	.word	index@(_Z16computePi_MC_HASiP17curandStateXORWOWPi)
        /*0020*/ 	.word	0x0000001a


	//----- nvinfo : EIATTR_FRAME_SIZE
	.align		4
.L_14:
        /*0024*/ 	.byte	0x04, 0x11
        /*0026*/ 	.short	(.L_16 - .L_15)
	.align		4
.L_15:
        /*0028*/ 	.word	index@(_Z16computePi_MC_HASiP17curandStateXORWOWPi)
        /*002c*/ 	.word	0x00000000


	//----- nvinfo : EIATTR_MIN_STACK_SIZE
	.align		4
.L_16:
        /*0030*/ 	.byte	0x04, 0x12
        /*0032*/ 	.short	(.L_18 - .L_17)
	.align		4
.L_17:
        /*0034*/ 	.word	index@(_Z16computePi_MC_HASiP17curandStateXORWOWPi)
        /*0038*/ 	.word	0x00000000


	//----- nvinfo : EIATTR_MIN_STACK_SIZE
	.align		4
.L_18:
        /*003c*/ 	.byte	0x04, 0x12
        /*003e*/ 	.short	(.L_20 - .L_19)
	.align		4
.L_19:
        /*0040*/ 	.word	index@(_Z12setup_kernelP17curandStateXORWOW)
        /*0044*/ 	.word	0x00000000
.L_20:


//--------------------- .nv.compat                --------------------------
	.section	.nv.compat,"",@"SHT_CUDA_COMPAT_INFO"
	.align	4
        /*0000*/ 	.byte	0x02, 0x09, 0x00, 0x00, 0x02, 0x02, 0x01, 0x00, 0x02, 0x05, 0x05, 0x00, 0x03, 0x07, 0x01, 0x01
        /*0010*/ 	.byte	0x02, 0x03, 0x00, 0x00, 0x02, 0x06, 0x01, 0x00, 0x04, 0x0b, 0x08, 0x00, 0x01, 0x00, 0x00, 0x00
        /*0020*/ 	.byte	0x00, 0x00, 0x00, 0x00


//--------------------- .nv.info._Z16computePi_MC_HASiP17curandStateXORWOWPi --------------------------
	.section	.nv.info._Z16computePi_MC_HASiP17curandStateXORWOWPi,"",@"SHT_CUDA_INFO"
	.sectionflags	@""
	.align	4


	//----- nvinfo : EIATTR_CUDA_API_VERSION
	.align		4
        /*0000*/ 	.byte	0x04, 0x37
        /*0002*/ 	.short	(.L_22 - .L_21)
.L_21:
        /*0004*/ 	.word	0x00000082


	//----- nvinfo : EIATTR_KPARAM_INFO
	.align		4
.L_22:
        /*0008*/ 	.byte	0x04, 0x17
        /*000a*/ 	.short	(.L_24 - .L_23)
.L_23:
        /*000c*/ 	.word	0x00000000
        /*0010*/ 	.short	0x0002
        /*0012*/ 	.short	0x0010
        /*0014*/ 	.byte	0x00, 0xf5, 0x21, 0x00


	//----- nvinfo : EIATTR_KPARAM_INFO
	.align		4
.L_24:
        /*0018*/ 	.byte	0x04, 0x17
        /*001a*/ 	.short	(.L_26 - .L_25)
.L_25:
        /*001c*/ 	.word	0x00000000
        /*0020*/ 	.short	0x0001
        /*0022*/ 	.short	0x0008
        /*0024*/ 	.byte	0x00, 0xf5, 0x21, 0x00


	//----- nvinfo : EIATTR_KPARAM_INFO
	.align		4
.L_26:
        /*0028*/ 	.byte	0x04, 0x17
        /*002a*/ 	.short	(.L_28 - .L_27)
.L_27:
        /*002c*/ 	.word	0x00000000
        /*0030*/ 	.short	0x0000
        /*0032*/ 	.short	0x0000
        /*0034*/ 	.byte	0x00, 0xf0, 0x11, 0x00


	//----- nvinfo : EIATTR_SPARSE_MMA_MASK
	.align		4
.L_28:
        /*0038*/ 	.byte	0x03, 0x50
        /*003a*/ 	.short	0x0000


	//----- nvinfo : EIATTR_MAXREG_COUNT
	.align		4
        /*003c*/ 	.byte	0x03, 0x1b
        /*003e*/ 	.short	0x00ff


	//----- nvinfo : EIATTR_NUM_BARRIERS
	.align		4
        /*0040*/ 	.byte	0x02, 0x4c
        /*0042*/ 	.byte	0x01
	.zero		1


	//----- nvinfo : EIATTR_MERCURY_ISA_VERSION
	.align		4
        /*0044*/ 	.byte	0x03, 0x5f
        /*0046*/ 	.short	0x0101


	//----- nvinfo : EIATTR_VRC_CTA_INIT_COUNT
	.align		4
        /*0048*/ 	.byte	0x02, 0x4a
	.zero		1
	.zero		1


	//----- nvinfo : EIATTR_EXIT_INSTR_OFFSETS
	.align		4
        /*004c*/ 	.byte	0x04, 0x1c
        /*004e*/ 	.short	(.L_30 - .L_29)


	//   ....[0]....
.L_29:
        /*0050*/ 	.word	0x00001310


	//   ....[1]....
        /*0054*/ 	.word	0x00001380


	//----- nvinfo : EIATTR_CBANK_PARAM_SIZE
	.align		4
.L_30:
        /*0058*/ 	.byte	0x03, 0x19
        /*005a*/ 	.short	0x0018


	//----- nvinfo : EIATTR_PARAM_CBANK
	.align		4
        /*005c*/ 	.byte	0x04, 0x0a
        /*005e*/ 	.short	(.L_32 - .L_31)
	.align		4
.L_31:
        /*0060*/ 	.word	index@(.nv.constant0._Z16computePi_MC_HASiP17curandStateXORWOWPi)
        /*0064*/ 	.short	0x0380
        /*0066*/ 	.short	0x0018


	//----- nvinfo : EIATTR_SW_WAR
	.align		4
.L_32:
        /*0068*/ 	.byte	0x04, 0x36
        /*006a*/ 	.short	(.L_34 - .L_33)
.L_33:
        /*006c*/ 	.word	0x00000008
.L_34:


//--------------------- .nv.info._Z12setup_kernelP17curandStateXORWOW --------------------------
	.section	.nv.info._Z12setup_kernelP17curandStateXORWOW,"",@"SHT_CUDA_INFO"
	.sectionflags	@""
	.align	4


	//----- nvinfo : EIATTR_CUDA_API_VERSION
	.align		4
        /*0000*/ 	.byte	0x04, 0x37
        /*0002*/ 	.short	(.L_36 - .L_35)
.L_35:
        /*0004*/ 	.word	0x00000082


	//----- nvinfo : EIATTR_KPARAM_INFO
	.align		4
.L_36:
        /*0008*/ 	.byte	0x04, 0x17
        /*000a*/ 	.short	(.L_38 - .L_37)
.L_37:
        /*000c*/ 	.word	0x00000000
        /*0010*/ 	.short	0x0000
        /*0012*/ 	.short	0x0000
        /*0014*/ 	.byte	0x00, 0xf5, 0x21, 0x00


	//----- nvinfo : EIATTR_SPARSE_MMA_MASK
	.align		4
.L_38:
        /*0018*/ 	.byte	0x03, 0x50
        /*001a*/ 	.short	0x0000


	//----- nvinfo : EIATTR_MAXREG_COUNT
	.align		4
        /*001c*/ 	.byte	0x03, 0x1b
        /*001e*/ 	.short	0x00ff


	//----- nvinfo : EIATTR_MERCURY_ISA_VERSION
	.align		4
        /*0020*/ 	.byte	0x03, 0x5f
        /*0022*/ 	.short	0x0101


	//----- nvinfo : EIATTR_VRC_CTA_INIT_COUNT
	.align		4
        /*0024*/ 	.byte	0x02, 0x4a
	.zero		1
	.zero		1


	//----- nvinfo : EIATTR_EXIT_INSTR_OFFSETS
	.align		4
        /*0028*/ 	.byte	0x04, 0x1c
        /*002a*/ 	.short	(.L_40 - .L_39)


	//   ....[0]....
.L_39:
        /*002c*/ 	.word	0x00000e80


	//----- nvinfo : EIATTR_CRS_STACK_SIZE
	.align		4
.L_40:
        /*0030*/ 	.byte	0x04, 0x1e
        /*0032*/ 	.short	(.L_42 - .L_41)
.L_41:
        /*0034*/ 	.word	0x00000000


	//----- nvinfo : EIATTR_CBANK_PARAM_SIZE
	.align		4
.L_42:
        /*0038*/ 	.byte	0x03, 0x19
        /*003a*/ 	.short	0x0008


	//----- nvinfo : EIATTR_PARAM_CBANK
	.align		4
        /*003c*/ 	.byte	0x04, 0x0a
        /*003e*/ 	.short	(.L_44 - .L_43)
	.align		4
.L_43:
        /*0040*/ 	.word	index@(.nv.constant0._Z12setup_kernelP17curandStateXORWOW)
        /*0044*/ 	.short	0x0380
        /*0046*/ 	.short	0x0008


	//----- nvinfo : EIATTR_SW_WAR
	.align		4
.L_44:
        /*0048*/ 	.byte	0x04, 0x36
        /*004a*/ 	.short	(.L_46 - .L_45)
.L_45:
        /*004c*/ 	.word	0x00000008
.L_46:


//--------------------- .nv.callgraph             --------------------------
	.section	.nv.callgraph,"",@"SHT_CUDA_CALLGRAPH"
	.align	4
	.sectionentsize	8
	.align		4
        /*0000*/ 	.word	0x00000000
	.align		4
        /*0004*/ 	.word	0xffffffff
	.align		4
        /*0008*/ 	.word	0x00000000
	.align		4
        /*000c*/ 	.word	0xfffffffe
	.align		4
        /*0010*/ 	.word	0x00000000
	.align		4
        /*0014*/ 	.word	0xfffffffd
	.align		4
        /*0018*/ 	.word	0x00000000
	.align		4
        /*001c*/ 	.word	0xfffffffc


//--------------------- .nv.constant4             --------------------------
	.section	.nv.constant4,"a",@progbits
	.align	8
	.align		8
.nv.constant4:
        /*0000*/ 	.dword	precalc_xorwow_matrix
	.align		8
        /*0008*/ 	.dword	precalc_xorwow_offset_matrix
	.align		8
        /*0010*/ 	.dword	mrg32k3aM1
	.align		8
        /*0018*/ 	.dword	mrg32k3aM2
	.align		8
        /*0020*/ 	.dword	mrg32k3aM1SubSeq
	.align		8
        /*0028*/ 	.dword	mrg32k3aM2SubSeq
	.align		8
        /*0030*/ 	.dword	mrg32k3aM1Seq
	.align		8
        /*0038*/ 	.dword	mrg32k3aM2Seq


//--------------------- .nv.constant3             --------------------------
	.section	.nv.constant3,"a",@progbits
	.align	8
.nv.constant3:
	.type		__cr_lgamma_table,@object
	.size		__cr_lgamma_table,(.L_8 - __cr_lgamma_table)
__cr_lgamma_table:
        /*0000*/ 	.byte	0x00, 0x00, 0x00, 0x00, 0x00, 0x00, 0x00, 0x00, 0x00, 0x00, 0x00, 0x00, 0x00, 0x00, 0x00, 0x00
        /*0010*/ 	.byte	0xef, 0x39, 0xfa, 0xfe, 0x42, 0x2e, 0xe6, 0x3f, 0x02, 0x20, 0x2a, 0xfa, 0x0b, 0xab, 0xfc, 0x3f
        /*0020*/ 	.byte	0xf9, 0x2c, 0x92, 0x7c, 0xa7, 0x6c, 0x09, 0x40, 0xc9, 0x79, 0x44, 0x3c, 0x64, 0x26, 0x13, 0x40
        /*0030*/ 	.byte	0xca, 0x01, 0xcf, 0x3a, 0x27, 0x51, 0x1a, 0x40, 0x30, 0xcc, 0x2d, 0xf3, 0xe1, 0x0c, 0x21, 0x40
        /*0040*/ 	.byte	0x0d, 0xb7, 0xfc, 0x82, 0x8e, 0x35, 0x25, 0x40
.L_8:


//--------------------- .text._Z16computePi_MC_HASiP17curandStateXORWOWPi --------------------------
	.section	.text._Z16computePi_MC_HASiP17curandStateXORWOWPi,"ax",@progbits
	.align	128
        .global         _Z16computePi_MC_HASiP17curandStateXORWOWPi
        .type           _Z16computePi_MC_HASiP17curandStateXORWOWPi,@function
        .size           _Z16computePi_MC_HASiP17curandStateXORWOWPi,(.L_x_18 - _Z16computePi_MC_HASiP17curandStateXORWOWPi)
        .other          _Z16computePi_MC_HASiP17curandStateXORWOWPi,@"STO_CUDA_ENTRY STV_DEFAULT"
_Z16computePi_MC_HASiP17curandStateXORWOWPi:
.text._Z16computePi_MC_HASiP17curandStateXORWOWPi:
[----:B------:R-:W-:Y:S01]  /*0000*/  LDC R1, c[0x0][0x37c] ;  /* 0x0000df00ff017b82 */ /* 0x000fe20000000800 */
[----:B------:R-:W0:Y:S07]  /*0010*/  S2R R0, SR_TID.X ;  /* 0x0000000000007919 */ /* 0x000e2e0000002100 */
[----:B------:R-:W1:Y:S01]  /*0020*/  S2UR UR5, SR_CgaCtaId ;  /* 0x00000000000579c3 */ /* 0x000e620000008800 */
[----:B------:R-:W-:Y:S01]  /*0030*/  UMOV UR4, 0x400 ;  /* 0x0000040000047882 */ /* 0x000fe20000000000 */
[----:B------:R-:W2:Y:S01]  /*0040*/  LDCU.64 UR6, c[0x0][0x358] ;  /* 0x00006b00ff0677ac */ /* 0x000ea20008000a00 */
[----:B-1----:R-:W-:Y:S01]  /*0050*/  ULEA UR4, UR5, UR4, 0x18 ;  /* 0x0000000405047291 */ /* 0x002fe2000f8ec0ff */
[----:B------:R-:W1:Y:S05]  /*0060*/  LDCU UR5, c[0x0][0x380] ;  /* 0x00007000ff0577ac */ /* 0x000e6a0008000800 */
[----:B0-----:R-:W-:-:S05]  /*0070*/  LEA R10, R0, UR4, 0x2 ;  /* 0x00000004000a7c11 */ /* 0x001fca000f8e10ff */
[----:B------:R-:W0:Y:S01]  /*0080*/  LDCU UR4, c[0x0][0x360] ;  /* 0x00006c00ff0477ac */ /* 0x000e220008000800 */
[----:B------:R3:W-:Y:S01]  /*0090*/  STS [R10], RZ ;  /* 0x000000ff0a007388 */ /* 0x0007e20000000800 */
[----:B-1----:R-:W-:Y:S01]  /*00a0*/  UISETP.GE.AND UP0, UPT, UR5, 0x1, UPT ;  /* 0x000000010500788c */ /* 0x002fe2000bf06270 */
[----:B0-----:R-:W-:Y:S01]  /*00b0*/  IMAD.U32 R11, RZ, RZ, UR4 ;  /* 0x00000004ff0b7e24 */ /* 0x001fe2000f8e00ff */
[----:B------:R-:W-:Y:S07]  /*00c0*/  BAR.SYNC.DEFER_BLOCKING 0x0 ;  /* 0x0000000000007b1d */ /* 0x000fee0000010000 */
[----:B--23--:R-:W-:Y:S05]  /*00d0*/  BRA.U !UP0, `(.L_x_0) ;  /* 0x0000001108547547 */ /* 0x00cfea000b800000 */
[----:B------:R-:W0:Y:S08]  /*00e0*/  S2UR UR4, SR_CTAID.X ;  /* 0x00000000000479c3 */ /* 0x000e300000002500 */
[----:B------:R-:W1:Y:S01]  /*00f0*/  LDC.64 R4, c[0x0][0x388] ;  /* 0x0000e200ff047b82 */ /* 0x000e620000000a00 */
[----:B0-----:R-:W-:-:S04]  /*0100*/  IMAD R3, R11, UR4, R0 ;  /* 0x000000040b037c24 */ /* 0x001fc8000f8e0200 */
[----:B-1----:R-:W-:-:S05]  /*0110*/  IMAD.WIDE R4, R3, 0x30, R4 ;  /* 0x0000003003047825 */ /* 0x002fca00078e0204 */
[----:B------:R-:W2:Y:S04]  /*0120*/  LDG.E.64 R6, desc[UR6][R4.64] ;  /* 0x0000000604067981 */ /* 0x000ea8000c1e1b00 */
[----:B------:R0:W5:Y:S04]  /*0130*/  LDG.E.64 R2, desc[UR6][R4.64+0x8] ;  /* 0x0000080604027981 */ /* 0x000168000c1e1b00 */
[----:B------:R0:W5:Y:S01]  /*0140*/  LDG.E.64 R8, desc[UR6][R4.64+0x10] ;  /* 0x0000100604087981 */ /* 0x000162000c1e1b00 */
[----:B------:R-:W-:Y:S02]  /*0150*/  UISETP.GE.U32.AND UP0, UPT, UR5, 0x4, UPT ;  /* 0x000000040500788c */ /* 0x000fe4000bf06070 */
[----:B------:R-:W-:Y:S01]  /*0160*/  ULOP3.LUT UR4, UR5, 0x3, URZ, 0xc0, !UPT ;  /* 0x0000000305047892 */ /* 0x000fe2000f8ec0ff */
[----:B--2---:R-:W-:-:S06]  /*0170*/  IMAD.MOV.U32 R12, RZ, RZ, R6 ;  /* 0x000000ffff0c7224 */ /* 0x004fcc00078e0006 */
[----:B0-----:R-:W-:Y:S05]  /*0180*/  BRA.U !UP0, `(.L_x_1) ;  /* 0x0000000d08747547 */ /* 0x001fea000b800000 */
[----:B------:R-:W-:Y:S01]  /*0190*/  SHF.R.U32.HI R12, RZ, 0x2, R7 ;  /* 0x00000002ff0c7819 */ /* 0x000fe20000011607 */
[----:B------:R-:W-:Y:S01]  /*01a0*/  IMAD.MOV.U32 R14, RZ, RZ, 0x2f800000 ;  /* 0x2f800000ff0e7424 */ /* 0x000fe200078e00ff */
[----:B-----5:R-:W-:Y:S01]  /*01b0*/  SHF.R.U32.HI R15, RZ, 0x2, R2 ;  /* 0x00000002ff0f7819 */ /* 0x020fe20000011602 */
[----:B------:R-:W-:Y:S01]  /*01c0*/  ULOP3.LUT UR5, UR5, 0x7ffffffc, URZ, 0xc0, !UPT ;  /* 0x7ffffffc05057892 */ /* 0x000fe2000f8ec0ff */
[----:B------:R-:W-:Y:S01]  /*01d0*/  LOP3.LUT R12, R12, R7, RZ, 0x3c, !PT ;  /* 0x000000070c0c7212 */ /* 0x000fe200078e3cff */
[----:B------:R-:W-:Y:S01]  /*01e0*/  IMAD.SHL.U32 R7, R9, 0x10, RZ ;  /* 0x0000001009077824 */ /* 0x000fe200078e00ff */
[----:B------:R-:W-:Y:S01]  /*01f0*/  LOP3.LUT R15, R15, R2, RZ, 0x3c, !PT ;  /* 0x000000020f0f7212 */ /* 0x000fe200078e3cff */
[----:B------:R-:W-:Y:S01]  /*0200*/  UIADD3 UR5, UPT, UPT, -UR5, 0x4, URZ ;  /* 0x0000000405057890 */ /* 0x000fe2000fffe1ff */
[----:B------:R-:W-:Y:S01]  /*0210*/  SHF.R.U32.HI R18, RZ, 0x2, R3 ;  /* 0x00000002ff127819 */ /* 0x000fe20000011603 */
[----:B------:R-:W-:Y:S02]  /*0220*/  IMAD.SHL.U32 R13, R12, 0x2, RZ ;  /* 0x000000020c0d7824 */ /* 0x000fe400078e00ff */
[----:B------:R-:W-:Y:S01]  /*0230*/  UISETP.NE.AND UP0, UPT, UR5, URZ, UPT ;  /* 0x000000ff0500728c */ /* 0x000fe2000bf05270 */
[----:B------:R-:W-:-:S02]  /*0240*/  LOP3.LUT R3, R18, R3, RZ, 0x3c, !PT ;  /* 0x0000000312037212 */ /* 0x000fc400078e3cff */
[----:B------:R-:W-:Y:S01]  /*0250*/  LOP3.LUT R12, R12, R13, R7, 0x96, !PT ;  /* 0x0000000d0c0c7212 */ /* 0x000fe200078e9607 */
[----:B------:R-:W-:Y:S02]  /*0260*/  IMAD.SHL.U32 R7, R15, 0x2, RZ ;  /* 0x000000020f077824 */ /* 0x000fe400078e00ff */
[----:B------:R-:W-:Y:S01]  /*0270*/  VIADD R13, R6, 0x161f14 ;  /* 0x00161f14060d7836 */ /* 0x000fe20000000000 */
[----:B------:R-:W-:Y:S01]  /*0280*/  LOP3.LUT R2, R12, R9, RZ, 0x3c, !PT ;  /* 0x000000090c027212 */ /* 0x000fe200078e3cff */
[----:B------:R-:W-:-:S04]  /*0290*/  IMAD.SHL.U32 R23, R3, 0x2, RZ ;  /* 0x0000000203177824 */ /* 0x000fc800078e00ff */
[----:B------:R-:W-:-:S05]  /*02a0*/  IMAD.SHL.U32 R12, R2, 0x10, RZ ;  /* 0x00000010020c7824 */ /* 0x000fca00078e00ff */
[----:B------:R-:W-:-:S04]  /*02b0*/  LOP3.LUT R7, R15, R7, R12, 0x96, !PT ;  /* 0x000000070f077212 */ /* 0x000fc800078e960c */
[----:B------:R-:W-:-:S04]  /*02c0*/  LOP3.LUT R12, R7, R2, RZ, 0x3c, !PT ;  /* 0x00000002070c7212 */ /* 0x000fc800078e3cff */
[----:B------:R-:W-:Y:S01]  /*02d0*/  IADD3 R7, PT, PT, R13, -0xb0f8a, R12 ;  /* 0xfff4f0760d077810 */ /* 0x000fe20007ffe00c */
[----:B------:R-:W-:-:S03]  /*02e0*/  IMAD.SHL.U32 R22, R12, 0x10, RZ ;  /* 0x000000100c167824 */ /* 0x000fc600078e00ff */
[----:B------:R-:W-:Y:S02]  /*02f0*/  I2FP.F32.U32 R15, R7 ;  /* 0x00000007000f7245 */ /* 0x000fe40000201000 */
[----:B------:R-:W-:Y:S02]  /*0300*/  IADD3 R7, PT, PT, R13, -0x10974f, R2 ;  /* 0xffef68b10d077810 */ /* 0x000fe40007ffe002 */
[----:B------:R-:W-:Y:S01]  /*0310*/  LOP3.LUT R23, R3, R23, R22, 0x96, !PT ;  /* 0x0000001703177212 */ /* 0x000fe200078e9616 */
[----:B------:R-:W-:Y:S01]  /*0320*/  FFMA R15, R15, R14, 1.1641532182693481445e-10 ;  /* 0x2f0000000f0f7423 */ /* 0x000fe2000000000e */
[----:B------:R-:W-:-:S03]  /*0330*/  I2FP.F32.U32 R7, R7 ;  /* 0x0000000700077245 */ /* 0x000fc60000201000 */
[----:B------:R-:W0:Y:S02]  /*0340*/  F2F.F64.F32 R16, R15 ;  /* 0x0000000f00107310 */ /* 0x000e240000201800 */
[----:B------:R-:W-:-:S06]  /*0350*/  FFMA R7, R7, R14, 1.1641532182693481445e-10 ;  /* 0x2f00000007077423 */ /* 0x000fcc000000000e */
[----:B------:R-:W1:Y:S01]  /*0360*/  F2F.F64.F32 R18, R7 ;  /* 0x0000000700127310 */ /* 0x000e620000201800 */
[----:B0-----:R-:W-:Y:S01]  /*0370*/  DMUL R20, R16, R16 ;  /* 0x0000001010147228 */ /* 0x001fe20000000000 */
[----:B------:R-:W-:Y:S02]  /*0380*/  SHF.R.U32.HI R17, RZ, 0x2, R8 ;  /* 0x00000002ff117819 */ /* 0x000fe40000011608 */
[----:B------:R-:W-:Y:S02]  /*0390*/  LOP3.LUT R16, R23, R12, RZ, 0x3c, !PT ;  /* 0x0000000c17107212 */ /* 0x000fe400078e3cff */
[----:B------:R-:W-:-:S03]  /*03a0*/  LOP3.LUT R17, R17, R8, RZ, 0x3c, !PT ;  /* 0x0000000811117212 */ /* 0x000fc600078e3cff */
[----:B-1----:R-:W-:Y:S01]  /*03b0*/  DFMA R20, R18, R18, R20 ;  /* 0x000000121214722b */ /* 0x002fe20000000014 */
[----:B------:R-:W-:Y:S01]  /*03c0*/  IMAD.SHL.U32 R8, R16, 0x10, RZ ;  /* 0x0000001010087824 */ /* 0x000fe200078e00ff */
[----:B------:R-:W-:Y:S01]  /*03d0*/  SHF.R.U32.HI R23, RZ, 0x2, R2 ;  /* 0x00000002ff177819 */ /* 0x000fe20000011602 */
[----:B------:R-:W-:-:S03]  /*03e0*/  IMAD.SHL.U32 R3, R17, 0x2, RZ ;  /* 0x0000000211037824 */ /* 0x000fc600078e00ff */
[----:B------:R-:W-:Y:S02]  /*03f0*/  LOP3.LUT R23, R23, R2, RZ, 0x3c, !PT ;  /* 0x0000000217177212 */ /* 0x000fe400078e3cff */
[----:B------:R-:W-:Y:S01]  /*0400*/  LOP3.LUT R3, R17, R3, R8, 0x96, !PT ;  /* 0x0000000311037212 */ /* 0x000fe200078e9608 */
[----:B------:R-:W-:Y:S01]  /*0410*/  DSETP.GTU.AND P1, PT, R20, 1, PT ;  /* 0x3ff000001400742a */ /* 0x000fe20003f2c000 */
[----:B------:R-:W-:Y:S02]  /*0420*/  SHF.R.U32.HI R8, RZ, 0x2, R9 ;  /* 0x00000002ff087819 */ /* 0x000fe40000011609 */
[----:B------:R-:W-:Y:S02]  /*0430*/  LOP3.LUT R7, R3, R16, RZ, 0x3c, !PT ;  /* 0x0000001003077212 */ /* 0x000fe400078e3cff */
[----:B------:R-:W-:-:S03]  /*0440*/  LOP3.LUT R20, R8, R9, RZ, 0x3c, !PT ;  /* 0x0000000908147212 */ /* 0x000fc600078e3cff */
[----:B------:R-:W-:Y:S02]  /*0450*/  IMAD.IADD R3, R13, 0x1, R7 ;  /* 0x000000010d037824 */ /* 0x000fe400078e0207 */
[C---:B------:R-:W-:Y:S02]  /*0460*/  IMAD.SHL.U32 R22, R20.reuse, 0x2, RZ ;  /* 0x0000000214167824 */ /* 0x040fe400078e00ff */
[----:B------:R-:W-:Y:S01]  /*0470*/  IMAD.SHL.U32 R21, R7, 0x10, RZ ;  /* 0x0000001007157824 */ /* 0x000fe200078e00ff */
[----:B------:R-:W-:Y:S01]  /*0480*/  I2FP.F32.U32 R17, R3 ;  /* 0x0000000300117245 */ /* 0x000fe20000201000 */
[----:B------:R-:W0:Y:S01]  /*0490*/  @!P1 LDS R15, [R10] ;  /* 0x000000000a0f9984 */ /* 0x000e220000000800 */
[----:B------:R-:W-:Y:S02]  /*04a0*/  IADD3 R3, PT, PT, R13, -0x587c5, R16 ;  /* 0xfffa783b0d037810 */ /* 0x000fe40007ffe010 */
[----:B------:R-:W-:Y:S01]  /*04b0*/  LOP3.LUT R22, R20, R22, R21, 0x96, !PT ;  /* 0x0000001614167212 */ /* 0x000fe200078e9615 */
[----:B------:R-:W-:Y:S01]  /*04c0*/  FFMA R17, R17, R14, 1.1641532182693481445e-10 ;  /* 0x2f00000011117423 */ /* 0x000fe2000000000e */
[----:B------:R-:W-:-:S02]  /*04d0*/  I2FP.F32.U32 R3, R3 ;  /* 0x0000000300037245 */ /* 0x000fc40000201000 */
[----:B------:R-:W-:Y:S01]  /*04e0*/  LOP3.LUT R2, R22, R7, RZ, 0x3c, !PT ;  /* 0x0000000716027212 */ /* 0x000fe200078e3cff */
[----:B------:R1:W2:Y:S01]  /*04f0*/  F2F.F64.F32 R18, R17 ;  /* 0x0000001100127310 */ /* 0x0002a20000201800 */
[----:B------:R-:W-:Y:S01]  /*0500*/  SHF.R.U32.HI R21, RZ, 0x2, R12 ;  /* 0x00000002ff157819 */ /* 0x000fe2000001160c */
[----:B------:R-:W-:Y:S02]  /*0510*/  FFMA R3, R3, R14, 1.1641532182693481445e-10 ;  /* 0x2f00000003037423 */ /* 0x000fe4000000000e */
[----:B------:R-:W-:Y:S01]  /*0520*/  IMAD.SHL.U32 R20, R2, 0x10, RZ ;  /* 0x0000001002147824 */ /* 0x000fe200078e00ff */
[----:B------:R-:W-:-:S03]  /*0530*/  LOP3.LUT R21, R21, R12, RZ, 0x3c, !PT ;  /* 0x0000000c15157212 */ /* 0x000fc600078e3cff */
[----:B------:R3:W4:Y:S01]  /*0540*/  F2F.F64.F32 R8, R3 ;  /* 0x0000000300087310 */ /* 0x0007220000201800 */
[----:B-1----:R-:W-:-:S05]  /*0550*/  IMAD.SHL.U32 R17, R23, 0x2, RZ ;  /* 0x0000000217117824 */ /* 0x002fca00078e00ff */
[----:B------:R-:W-:Y:S01]  /*0560*/  LOP3.LUT R17, R23, R17, R20, 0x96, !PT ;  /* 0x0000001117117212 */ /* 0x000fe200078e9614 */
[----:B--2---:R-:W-:Y:S01]  /*0570*/  DMUL R18, R18, R18 ;  /* 0x0000001212127228 */ /* 0x004fe20000000000 */
[----:B------:R-:W-:Y:S02]  /*0580*/  IMAD.SHL.U32 R20, R21, 0x2, RZ ;  /* 0x0000000215147824 */ /* 0x000fe400078e00ff */
[----:B---3--:R-:W-:-:S05]  /*0590*/  LOP3.LUT R3, R17, R2, RZ, 0x3c, !PT ;  /* 0x0000000211037212 */ /* 0x008fca00078e3cff */
[----:B----4-:R-:W-:Y:S01]  /*05a0*/  DFMA R18, R8, R8, R18 ;  /* 0x000000080812722b */ /* 0x010fe20000000012 */
[----:B------:R-:W-:Y:S01]  /*05b0*/  IMAD.SHL.U32 R12, R3, 0x10, RZ ;  /* 0x00000010030c7824 */ /* 0x000fe200078e00ff */
[----:B------:R-:W-:-:S04]  /*05c0*/  IADD3 R8, PT, PT, R13, 0xb0f8a, R3 ;  /* 0x000b0f8a0d087810 */ /* 0x000fc80007ffe003 */
[----:B------:R-:W-:Y:S02]  /*05d0*/  I2FP.F32.U32 R9, R8 ;  /* 0x0000000800097245 */ /* 0x000fe40000201000 */
[----:B------:R-:W-:Y:S01]  /*05e0*/  DSETP.GTU.AND P0, PT, R18, 1, PT ;  /* 0x3ff000001200742a */ /* 0x000fe20003f0c000 */
[----:B0-----:R-:W-:Y:S01]  /*05f0*/  @!P1 VIADD R17, R15, 0x1 ;  /* 0x000000010f119836 */ /* 0x001fe20000000000 */
[----:B------:R-:W-:Y:S01]  /*0600*/  IADD3 R8, PT, PT, R13, 0x587c5, R2 ;  /* 0x000587c50d087810 */ /* 0x000fe20007ffe002 */
[----:B------:R-:W-:Y:S01]  /*0610*/  FFMA R9, R9, R14, 1.1641532182693481445e-10 ;  /* 0x2f00000009097423 */ /* 0x000fe2000000000e */
[----:B------:R-:W-:Y:S02]  /*0620*/  LOP3.LUT R12, R21, R20, R12, 0x96, !PT ;  /* 0x00000014150c7212 */ /* 0x000fe400078e960c */
[----:B------:R-:W-:Y:S01]  /*0630*/  I2FP.F32.U32 R19, R8 ;  /* 0x0000000800137245 */ /* 0x000fe20000201000 */
[----:B------:R0:W-:Y:S02]  /*0640*/  @!P1 STS [R10], R17 ;  /* 0x000000110a009388 */ /* 0x0001e40000000800 */
[----:B------:R-:W1:Y:S02]  /*0650*/  F2F.F64.F32 R8, R9 ;  /* 0x0000000900087310 */ /* 0x000e640000201800 */
[----:B------:R-:W-:-:S03]  /*0660*/  FFMA R19, R19, R14, 1.1641532182693481445e-10 ;  /* 0x2f00000013137423 */ /* 0x000fc6000000000e */
[----:B------:R-:W2:Y:S03]  /*0670*/  @!P0 LDS R15, [R10] ;  /* 0x000000000a0f8984 */ /* 0x000ea60000000800 */
[----:B------:R-:W3:Y:S01]  /*0680*/  F2F.F64.F32 R18, R19 ;  /* 0x0000001300127310 */ /* 0x000ee20000201800 */
[----:B0-----:R-:W-:-:S04]  /*0690*/  SHF.R.U32.HI R17, RZ, 0x2, R16 ;  /* 0x00000002ff117819 */ /* 0x001fc80000011610 */
[----:B------:R-:W-:Y:S01]  /*06a0*/  LOP3.LUT R17, R17, R16, RZ, 0x3c, !PT ;  /* 0x0000001011117212 */ /* 0x000fe200078e3cff */
[----:B-1----:R-:W-:Y:S01]  /*06b0*/  DMUL R20, R8, R8 ;  /* 0x0000000808147228 */ /* 0x002fe20000000000 */
[----:B------:R-:W-:-:S03]  /*06c0*/  LOP3.LUT R8, R12, R3, RZ, 0x3c, !PT ;  /* 0x000000030c087212 */ /* 0x000fc600078e3cff */
[----:B------:R-:W-:Y:S02]  /*06d0*/  IMAD.SHL.U32 R9, R17, 0x2, RZ ;  /* 0x0000000211097824 */ /* 0x000fe400078e00ff */
[----:B------:R-:W-:Y:S02]  /*06e0*/  IMAD.SHL.U32 R12, R8, 0x10, RZ ;  /* 0x00000010080c7824 */ /* 0x000fe400078e00ff */
[----:B---3--:R-:W-:-:S03]  /*06f0*/  DFMA R20, R18, R18, R20 ;  /* 0x000000121214722b */ /* 0x008fc60000000014 */
[----:B------:R-:W-:-:S04]  /*0700*/  LOP3.LUT R9, R17, R9, R12, 0x96, !PT ;  /* 0x0000000911097212 */ /* 0x000fc800078e960c */
[----:B------:R-:W-:Y:S01]  /*0710*/  LOP3.LUT R9, R9, R8, RZ, 0x3c, !PT ;  /* 0x0000000809097212 */ /* 0x000fe200078e3cff */
[----:B------:R-:W-:-:S03]  /*0720*/  DSETP.GTU.AND P1, PT, R20, 1, PT ;  /* 0x3ff000001400742a */ /* 0x000fc60003f2c000 */
[C---:B------:R-:W-:Y:S02]  /*0730*/  IADD3 R12, PT, PT, R13.reuse, 0x161f14, R9 ;  /* 0x00161f140d0c7810 */ /* 0x040fe40007ffe009 */
[----:B------:R-:W-:Y:S02]  /*0740*/  IADD3 R13, PT, PT, R13, 0x10974f, R8 ;  /* 0x0010974f0d0d7810 */ /* 0x000fe40007ffe008 */
[----:B------:R-:W-:Y:S02]  /*0750*/  I2FP.F32.U32 R17, R12 ;  /* 0x0000000c00117245 */ /* 0x000fe40000201000 */
[----:B------:R-:W-:-:S03]  /*0760*/  I2FP.F32.U32 R13, R13 ;  /* 0x0000000d000d7245 */ /* 0x000fc60000201000 */
[-C--:B------:R-:W-:Y:S01]  /*0770*/  FFMA R18, R17, R14.reuse, 1.1641532182693481445e-10 ;  /* 0x2f00000011127423 */ /* 0x080fe2000000000e */
[----:B--2---:R-:W-:Y:S02]  /*0780*/  @!P0 VIADD R15, R15, 0x1 ;  /* 0x000000010f0f8836 */ /* 0x004fe40000000000 */
[----:B------:R-:W-:Y:S01]  /*0790*/  FFMA R12, R13, R14, 1.1641532182693481445e-10 ;  /* 0x2f0000000d0c7423 */ /* 0x000fe2000000000e */
[----:B------:R-:W0:Y:S02]  /*07a0*/  F2F.F64.F32 R16, R18 ;  /* 0x0000001200107310 */ /* 0x000e240000201800 */
[----:B------:R-:W-:Y:S04]  /*07b0*/  @!P0 STS [R10], R15 ;  /* 0x0000000f0a008388 */ /* 0x000fe80000000800 */
[----:B------:R-:W1:Y:S02]  /*07c0*/  @!P1 LDS R19, [R10] ;  /* 0x000000000a139984 */ /* 0x000e640000000800 */
[----:B------:R-:W2:Y:S01]  /*07d0*/  F2F.F64.F32 R12, R12 ;  /* 0x0000000c000c7310 */ /* 0x000ea20000201800 */
[----:B0-----:R-:W-:-:S08]  /*07e0*/  DMUL R16, R16, R16 ;  /* 0x0000001010107228 */ /* 0x001fd00000000000 */
[----:B--2---:R-:W-:Y:S01]  /*07f0*/  DFMA R16, R12, R12, R16 ;  /* 0x0000000c0c10722b */ /* 0x004fe20000000010 */
[----:B------:R-:W-:-:S07]  /*0800*/  VIADD R12, R6, 0x425d3c ;  /* 0x00425d3c060c7836 */ /* 0x000fce0000000000 */
[----:B------:R-:W-:Y:S01]  /*0810*/  DSETP.GTU.AND P0, PT, R16, 1, PT ;  /* 0x3ff000001000742a */ /* 0x000fe20003f0c000 */
[----:B-1----:R-:W-:-:S05]  /*0820*/  @!P1 VIADD R13, R19, 0x1 ;  /* 0x00000001130d9836 */ /* 0x002fca0000000000 */
[----:B------:R-:W-:Y:S08]  /*0830*/  @!P1 STS [R10], R13 ;  /* 0x0000000d0a009388 */ /* 0x000ff00000000800 */
[----:B------:R-:W0:Y:S02]  /*0840*/  @!P0 LDS R15, [R10] ;  /* 0x000000000a0f8984 */ /* 0x000e240000000800 */
[----:B0-----:R-:W-:-:S05]  /*0850*/  @!P0 VIADD R15, R15, 0x1 ;  /* 0x000000010f0f8836 */ /* 0x001fca0000000000 */
[----:B------:R0:W-:Y:S01]  /*0860*/  @!P0 STS [R10], R15 ;  /* 0x0000000f0a008388 */ /* 0x0001e20000000800 */
[----:B------:R-:W-:Y:S05]  /*0870*/  BRA.U !UP0, `(.L_x_2) ;  /* 0x0000000508b47547 */ /* 0x000fea000b800000 */
.L_x_3:
[----:B------:R-:W-:Y:S01]  /*0880*/  SHF.R.U32.HI R14, RZ, 0x2, R7 ;  /* 0x00000002ff0e7819 */ /* 0x000fe20000011607 */
[----:B------:R-:W-:Y:S01]  /*0890*/  UIADD3 UR5, UPT, UPT, UR5, 0x4, URZ ;  /* 0x0000000405057890 */ /* 0x000fe2000fffe0ff */
[----:B0-----:R-:W-:Y:S02]  /*08a0*/  SHF.R.U32.HI R15, RZ, 0x2, R2 ;  /* 0x00000002ff0f7819 */ /* 0x001fe40000011602 */
[----:B------:R-:W-:Y:S01]  /*08b0*/  LOP3.LUT R14, R14, R7, RZ, 0x3c, !PT ;  /* 0x000000070e0e7212 */ /* 0x000fe200078e3cff */
[----:B------:R-:W-:Y:S01]  /*08c0*/  IMAD.SHL.U32 R7, R9, 0x10, RZ ;  /* 0x0000001009077824 */ /* 0x000fe200078e00ff */
[----:B------:R-:W-:Y:S01]  /*08d0*/  LOP3.LUT R15, R15, R2, RZ, 0x3c, !PT ;  /* 0x000000020f0f7212 */ /* 0x000fe200078e3cff */
[----:B------:R-:W-:Y:S02]  /*08e0*/  UISETP.NE.AND UP0, UPT, UR5, URZ, UPT ;  /* 0x000000ff0500728c */ /* 0x000fe4000bf05270 */
[----:B-1----:R-:W-:-:S05]  /*08f0*/  IMAD.SHL.U32 R13, R14, 0x2, RZ ;  /* 0x000000020e0d7824 */ /* 0x002fca00078e00ff */
[----:B------:R-:W-:Y:S01]  /*0900*/  LOP3.LUT R14, R14, R13, R7, 0x96, !PT ;  /* 0x0000000d0e0e7212 */ /* 0x000fe200078e9607 */
[----:B------:R-:W-:Y:S02]  /*0910*/  IMAD.SHL.U32 R7, R15, 0x2, RZ ;  /* 0x000000020f077824 */ /* 0x000fe400078e00ff */
[----:B------:R-:W-:Y:S01]  /*0920*/  IMAD.MOV.U32 R13, RZ, RZ, 0x2f800000 ;  /* 0x2f800000ff0d7424 */ /* 0x000fe200078e00ff */
[----:B------:R-:W-:-:S05]  /*0930*/  LOP3.LUT R19, R14, R9, RZ, 0x3c, !PT ;  /* 0x000000090e137212 */ /* 0x000fca00078e3cff */
[----:B------:R-:W-:-:S05]  /*0940*/  IMAD.SHL.U32 R2, R19, 0x10, RZ ;  /* 0x0000001013027824 */ /* 0x000fca00078e00ff */
[----:B------:R-:W-:-:S04]  /*0950*/  LOP3.LUT R2, R15, R7, R2, 0x96, !PT ;  /* 0x000000070f027212 */ /* 0x000fc800078e9602 */
[----:B------:R-:W-:-:S04]  /*0960*/  LOP3.LUT R17, R2, R19, RZ, 0x3c, !PT ;  /* 0x0000001302117212 */ /* 0x000fc800078e3cff */
[----:B------:R-:W-:-:S04]  /*0970*/  IADD3 R2, PT, PT, R12, -0xb0f8a, R17 ;  /* 0xfff4f0760c027810 */ /* 0x000fc80007ffe011 */
[----:B------:R-:W-:Y:S02]  /*0980*/  I2FP.F32.U32 R14, R2 ;  /* 0x00000002000e7245 */ /* 0x000fe40000201000 */
[----:B------:R-:W-:-:S03]  /*0990*/  IADD3 R2, PT, PT, R12, -0x10974f, R19 ;  /* 0xffef68b10c027810 */ /* 0x000fc60007ffe013 */
[----:B------:R-:W-:Y:S01]  /*09a0*/  FFMA R14, R14, R13, 1.1641532182693481445e-10 ;  /* 0x2f0000000e0e7423 */ /* 0x000fe2000000000d */
[----:B------:R-:W-:Y:S02]  /*09b0*/  I2FP.F32.U32 R16, R2 ;  /* 0x0000000200107245 */ /* 0x000fe40000201000 */
[----:B------:R-:W-:-:S03]  /*09c0*/  SHF.R.U32.HI R2, RZ, 0x2, R3 ;  /* 0x00000002ff027819 */ /* 0x000fc60000011603 */
[----:B------:R-:W0:Y:S01]  /*09d0*/  F2F.F64.F32 R14, R14 ;  /* 0x0000000e000e7310 */ /* 0x000e220000201800 */
[----:B------:R-:W-:Y:S01]  /*09e0*/  FFMA R22, R16, R13, 1.1641532182693481445e-10 ;  /* 0x2f00000010167423 */ /* 0x000fe2000000000d */
[----:B------:R-:W-:Y:S01]  /*09f0*/  LOP3.LUT R7, R2, R3, RZ, 0x3c, !PT ;  /* 0x0000000302077212 */ /* 0x000fe200078e3cff */
[----:B------:R-:W-:-:S04]  /*0a00*/  IMAD.SHL.U32 R16, R17, 0x10, RZ ;  /* 0x0000001011107824 */ /* 0x000fc800078e00ff */
[C---:B------:R-:W-:Y:S01]  /*0a10*/  IMAD.SHL.U32 R18, R7.reuse, 0x2, RZ ;  /* 0x0000000207127824 */ /* 0x040fe200078e00ff */
[----:B------:R-:W1:Y:S04]  /*0a20*/  F2F.F64.F32 R2, R22 ;  /* 0x0000001600027310 */ /* 0x000e680000201800 */
[----:B------:R-:W-:Y:S02]  /*0a30*/  LOP3.LUT R16, R7, R18, R16, 0x96, !PT ;  /* 0x0000001207107212 */ /* 0x000fe400078e9610 */
[----:B------:R-:W-:Y:S01]  /*0a40*/  SHF.R.U32.HI R18, RZ, 0x2, R19 ;  /* 0x00000002ff127819 */ /* 0x000fe20000011613 */
[----:B0-----:R-:W-:Y:S01]  /*0a50*/  DMUL R20, R14, R14 ;  /* 0x0000000e0e147228 */ /* 0x001fe20000000000 */
[----:B------:R-:W-:Y:S02]  /*0a60*/  SHF.R.U32.HI R15, RZ, 0x2, R8 ;  /* 0x00000002ff0f7819 */ /* 0x000fe40000011608 */
[----:B------:R-:W-:-:S02]  /*0a70*/  LOP3.LUT R18, R18, R19, RZ, 0x3c, !PT ;  /* 0x0000001312127212 */ /* 0x000fc400078e3cff */
[----:B------:R-:W-:Y:S02]  /*0a80*/  LOP3.LUT R8, R15, R8, RZ, 0x3c, !PT ;  /* 0x000000080f087212 */ /* 0x000fe400078e3cff */
[----:B------:R-:W-:Y:S01]  /*0a90*/  LOP3.LUT R15, R16, R17, RZ, 0x3c, !PT ;  /* 0x00000011100f7212 */ /* 0x000fe200078e3cff */
[----:B-1----:R-:W-:Y:S02]  /*0aa0*/  DFMA R20, R2, R2, R20 ;  /* 0x000000020214722b */ /* 0x002fe40000000014 */
[----:B------:R-:W-:Y:S02]  /*0ab0*/  IMAD.SHL.U32 R2, R8, 0x2, RZ ;  /* 0x0000000208027824 */ /* 0x000fe400078e00ff */
[----:B------:R-:W-:-:S04]  /*0ac0*/  IMAD.SHL.U32 R3, R15, 0x10, RZ ;  /* 0x000000100f037824 */ /* 0x000fc800078e00ff */
[----:B------:R-:W-:Y:S01]  /*0ad0*/  DSETP.GTU.AND P1, PT, R20, 1, PT ;  /* 0x3ff000001400742a */ /* 0x000fe20003f2c000 */
[----:B------:R-:W-:-:S04]  /*0ae0*/  LOP3.LUT R2, R8, R2, R3, 0x96, !PT ;  /* 0x0000000208027212 */ /* 0x000fc800078e9603 */
[----:B------:R-:W-:-:S05]  /*0af0*/  LOP3.LUT R7, R2, R15, RZ, 0x3c, !PT ;  /* 0x0000000f02077212 */ /* 0x000fca00078e3cff */
[C---:B------:R-:W-:Y:S02]  /*0b00*/  IMAD.IADD R2, R7.reuse, 0x1, R12 ;  /* 0x0000000107027824 */ /* 0x040fe400078e020c */
[----:B------:R-:W-:Y:S02]  /*0b10*/  IMAD.SHL.U32 R20, R7, 0x10, RZ ;  /* 0x0000001007147824 */ /* 0x000fe400078e00ff */
[----:B------:R-:W0:Y:S01]  /*0b20*/  @!P1 LDS R14, [R10] ;  /* 0x000000000a0e9984 */ /* 0x000e220000000800 */
[----:B------:R-:W-:Y:S02]  /*0b30*/  I2FP.F32.U32 R8, R2 ;  /* 0x0000000200087245 */ /* 0x000fe40000201000 */
[----:B------:R-:W-:-:S03]  /*0b40*/  IADD3 R2, PT, PT, R12, -0x587c5, R15 ;  /* 0xfffa783b0c027810 */ /* 0x000fc60007ffe00f */
[----:B------:R-:W-:Y:S01]  /*0b50*/  FFMA R3, R8, R13, 1.1641532182693481445e-10 ;  /* 0x2f00000008037423 */ /* 0x000fe2000000000d */
[----:B------:R-:W-:Y:S02]  /*0b60*/  I2FP.F32.U32 R16, R2 ;  /* 0x0000000200107245 */ /* 0x000fe40000201000 */
[----:B------:R-:W-:-:S03]  /*0b70*/  SHF.R.U32.HI R8, RZ, 0x2, R9 ;  /* 0x00000002ff087819 */ /* 0x000fc60000011609 */
[----:B------:R-:W1:Y:S01]  /*0b80*/  F2F.F64.F32 R2, R3 ;  /* 0x0000000300027310 */ /* 0x000e620000201800 */
[----:B------:R-:W-:Y:S01]  /*0b90*/  FFMA R22, R16, R13, 1.1641532182693481445e-10 ;  /* 0x2f00000010167423 */ /* 0x000fe2000000000d */
[----:B------:R-:W-:-:S05]  /*0ba0*/  LOP3.LUT R16, R8, R9, RZ, 0x3c, !PT ;  /* 0x0000000908107212 */ /* 0x000fca00078e3cff */
[C---:B------:R-:W-:Y:S01]  /*0bb0*/  IMAD.SHL.U32 R21, R16.reuse, 0x2, RZ ;  /* 0x0000000210157824 */ /* 0x040fe200078e00ff */
[----:B------:R2:W3:Y:S04]  /*0bc0*/  F2F.F64.F32 R8, R22 ;  /* 0x0000001600087310 */ /* 0x0004e80000201800 */
[----:B------:R-:W-:Y:S01]  /*0bd0*/  LOP3.LUT R16, R16, R21, R20, 0x96, !PT ;  /* 0x0000001510107212 */ /* 0x000fe200078e9614 */
[----:B-1----:R-:W-:Y:S01]  /*0be0*/  DMUL R20, R2, R2 ;  /* 0x0000000202147228 */ /* 0x002fe20000000000 */
[----:B--2---:R-:W-:Y:S02]  /*0bf0*/  SHF.R.U32.HI R22, RZ, 0x2, R15 ;  /* 0x00000002ff167819 */ /* 0x004fe4000001160f */
[----:B------:R-:W-:Y:S01]  /*0c00*/  LOP3.LUT R2, R16, R7, RZ, 0x3c, !PT ;  /* 0x0000000710027212 */ /* 0x000fe200078e3cff */
[----:B------:R-:W-:Y:S01]  /*0c10*/  IMAD.SHL.U32 R16, R18, 0x2, RZ ;  /* 0x0000000212107824 */ /* 0x000fe200078e00ff */
[----:B------:R-:W-:-:S03]  /*0c20*/  LOP3.LUT R22, R22, R15, RZ, 0x3c, !PT ;  /* 0x0000000f16167212 */ /* 0x000fc600078e3cff */
[----:B------:R-:W-:Y:S01]  /*0c30*/  IMAD.SHL.U32 R3, R2, 0x10, RZ ;  /* 0x0000001002037824 */ /* 0x000fe200078e00ff */
[----:B---3--:R-:W-:Y:S01]  /*0c40*/  DFMA R20, R8, R8, R20 ;  /* 0x000000080814722b */ /* 0x008fe20000000014 */
[----:B------:R-:W-:-:S03]  /*0c50*/  IMAD.SHL.U32 R15, R22, 0x2, RZ ;  /* 0x00000002160f7824 */ /* 0x000fc600078e00ff */
[----:B------:R-:W-:Y:S02]  /*0c60*/  LOP3.LUT R3, R18, R16, R3, 0x96, !PT ;  /* 0x0000001012037212 */ /* 0x000fe400078e9603 */
[----:B------:R-:W-:Y:S02]  /*0c70*/  SHF.R.U32.HI R16, RZ, 0x2, R17 ;  /* 0x00000002ff107819 */ /* 0x000fe40000011611 */
[----:B------:R-:W-:Y:S01]  /*0c80*/  LOP3.LUT R3, R3, R2, RZ, 0x3c, !PT ;  /* 0x0000000203037212 */ /* 0x000fe200078e3cff */
[----:B------:R-:W-:Y:S01]  /*0c90*/  DSETP.GTU.AND P0, PT, R20, 1, PT ;  /* 0x3ff000001400742a */ /* 0x000fe20003f0c000 */
[----:B------:R-:W-:Y:S01]  /*0ca0*/  LOP3.LUT R18, R16, R17, RZ, 0x3c, !PT ;  /* 0x0000001110127212 */ /* 0x000fe200078e3cff */
[----:B0-----:R-:W-:Y:S01]  /*0cb0*/  @!P1 VIADD R21, R14, 0x1 ;  /* 0x000000010e159836 */ /* 0x001fe20000000000 */
[----:B------:R-:W-:-:S03]  /*0cc0*/  IADD3 R8, PT, PT, R12, 0xb0f8a, R3 ;  /* 0x000b0f8a0c087810 */ /* 0x000fc60007ffe003 */
[----:B------:R-:W-:Y:S01]  /*0cd0*/  IMAD.SHL.U32 R19, R18, 0x2, RZ ;  /* 0x0000000212137824 */ /* 0x000fe200078e00ff */
[----:B------:R-:W-:Y:S01]  /*0ce0*/  I2FP.F32.U32 R14, R8 ;  /* 0x00000008000e7245 */ /* 0x000fe20000201000 */
[----:B------:R-:W-:Y:S01]  /*0cf0*/  @!P1 STS [R10], R21 ;  /* 0x000000150a009388 */ /* 0x000fe20000000800 */
[----:B------:R-:W-:-:S03]  /*0d00*/  IADD3 R8, PT, PT, R12, 0x587c5, R2 ;  /* 0x000587c50c087810 */ /* 0x000fc60007ffe002 */
[-C--:B------:R-:W-:Y:S01]  /*0d10*/  FFMA R9, R14, R13.reuse, 1.1641532182693481445e-10 ;  /* 0x2f0000000e097423 */ /* 0x080fe2000000000d */
[----:B------:R-:W-:Y:S01]  /*0d20*/  I2FP.F32.U32 R20, R8 ;  /* 0x0000000800147245 */ /* 0x000fe20000201000 */
[----:B------:R-:W0:Y:S04]  /*0d30*/  @!P0 LDS R14, [R10] ;  /* 0x000000000a0e8984 */ /* 0x000e280000000800 */
[----:B------:R-:W1:Y:S01]  /*0d40*/  F2F.F64.F32 R8, R9 ;  /* 0x0000000900087310 */ /* 0x000e620000201800 */
[----:B------:R-:W-:Y:S01]  /*0d50*/  FFMA R16, R20, R13, 1.1641532182693481445e-10 ;  /* 0x2f00000014107423 */ /* 0x000fe2000000000d */
[----:B------:R-:W-:-:S05]  /*0d60*/  IMAD.SHL.U32 R20, R3, 0x10, RZ ;  /* 0x0000001003147824 */ /* 0x000fca00078e00ff */
[----:B------:R-:W-:Y:S01]  /*0d70*/  LOP3.LUT R20, R18, R19, R20, 0x96, !PT ;  /* 0x0000001312147212 */ /* 0x000fe200078e9614 */
[----:B------:R-:W2:Y:S01]  /*0d80*/  F2F.F64.F32 R16, R16 ;  /* 0x0000001000107310 */ /* 0x000ea20000201800 */
[----:B-1----:R-:W-:Y:S02]  /*0d90*/  DMUL R18, R8, R8 ;  /* 0x0000000808127228 */ /* 0x002fe40000000000 */
[----:B------:R-:W-:-:S05]  /*0da0*/  LOP3.LUT R8, R20, R3, RZ, 0x3c, !PT ;  /* 0x0000000314087212 */ /* 0x000fca00078e3cff */
[----:B------:R-:W-:Y:S01]  /*0db0*/  IMAD.SHL.U32 R9, R8, 0x10, RZ ;  /* 0x0000001008097824 */ /* 0x000fe200078e00ff */
[----:B--2---:R-:W-:-:S04]  /*0dc0*/  DFMA R18, R16, R16, R18 ;  /* 0x000000101012722b */ /* 0x004fc80000000012 */
[----:B------:R-:W-:-:S04]  /*0dd0*/  LOP3.LUT R9, R22, R15, R9, 0x96, !PT ;  /* 0x0000000f16097212 */ /* 0x000fc800078e9609 */
[----:B------:R-:W-:Y:S01]  /*0de0*/  LOP3.LUT R9, R9, R8, RZ, 0x3c, !PT ;  /* 0x0000000809097212 */ /* 0x000fe200078e3cff */
[----:B------:R-:W-:-:S03]  /*0df0*/  DSETP.GTU.AND P1, PT, R18, 1, PT ;  /* 0x3ff000001200742a */ /* 0x000fc60003f2c000 */
[----:B------:R-:W-:Y:S01]  /*0e00*/  IADD3 R15, PT, PT, R12, 0x161f14, R9 ;  /* 0x00161f140c0f7810 */ /* 0x000fe20007ffe009 */
[----:B0-----:R-:W-:Y:S01]  /*0e10*/  @!P0 VIADD R19, R14, 0x1 ;  /* 0x000000010e138836 */ /* 0x001fe20000000000 */
[C---:B------:R-:W-:Y:S01]  /*0e20*/  IADD3 R14, PT, PT, R12.reuse, 0x10974f, R8 ;  /* 0x0010974f0c0e7810 */ /* 0x040fe20007ffe008 */
[----:B------:R-:W-:Y:S01]  /*0e30*/  VIADD R12, R12, 0x2c3e28 ;  /* 0x002c3e280c0c7836 */ /* 0x000fe20000000000 */
[----:B------:R-:W-:Y:S02]  /*0e40*/  I2FP.F32.U32 R16, R15 ;  /* 0x0000000f00107245 */ /* 0x000fe40000201000 */
[----:B------:R-:W-:Y:S01]  /*0e50*/  I2FP.F32.U32 R14, R14 ;  /* 0x0000000e000e7245 */ /* 0x000fe20000201000 */
[----:B------:R-:W-:Y:S02]  /*0e60*/  @!P0 STS [R10], R19 ;  /* 0x000000130a008388 */ /* 0x000fe40000000800 */
[-C--:B------:R-:W-:Y:S02]  /*0e70*/  FFMA R18, R16, R13.reuse, 1.1641532182693481445e-10 ;  /* 0x2f00000010127423 */ /* 0x080fe4000000000d */
[----:B------:R-:W0:Y:S01]  /*0e80*/  @!P1 LDS R20, [R10] ;  /* 0x000000000a149984 */ /* 0x000e220000000800 */
[----:B------:R-:W-:Y:S01]  /*0e90*/  FFMA R14, R14, R13, 1.1641532182693481445e-10 ;  /* 0x2f0000000e0e7423 */ /* 0x000fe2000000000d */
[----:B------:R-:W1:Y:S08]  /*0ea0*/  F2F.F64.F32 R16, R18 ;  /* 0x0000001200107310 */ /* 0x000e700000201800 */
[----:B------:R-:W2:Y:S01]  /*0eb0*/  F2F.F64.F32 R14, R14 ;  /* 0x0000000e000e7310 */ /* 0x000ea20000201800 */
[----:B-1----:R-:W-:-:S08]  /*0ec0*/  DMUL R16, R16, R16 ;  /* 0x0000001010107228 */ /* 0x002fd00000000000 */
[----:B--2---:R-:W-:-:S08]  /*0ed0*/  DFMA R16, R14, R14, R16 ;  /* 0x0000000e0e10722b */ /* 0x004fd00000000010 */
[----:B------:R-:W-:Y:S01]  /*0ee0*/  DSETP.GTU.AND P0, PT, R16, 1, PT ;  /* 0x3ff000001000742a */ /* 0x000fe20003f0c000 */
[----:B0-----:R-:W-:-:S05]  /*0ef0*/  @!P1 VIADD R15, R20, 0x1 ;  /* 0x00000001140f9836 */ /* 0x001fca0000000000 */
[----:B------:R-:W-:Y:S08]  /*0f00*/  @!P1 STS [R10], R15 ;  /* 0x0000000f0a009388 */ /* 0x000ff00000000800 */
[----:B------:R-:W0:Y:S02]  /*0f10*/  @!P0 LDS R13, [R10] ;  /* 0x000000000a0d8984 */ /* 0x000e240000000800 */
[----:B0-----:R-:W-:-:S05]  /*0f20*/  @!P0 VIADD R13, R13, 0x1 ;  /* 0x000000010d0d8836 */ /* 0x001fca0000000000 */
[----:B------:R1:W-:Y:S01]  /*0f30*/  @!P0 STS [R10], R13 ;  /* 0x0000000d0a008388 */ /* 0x0003e20000000800 */
[----:B------:R-:W-:Y:S05]  /*0f40*/  BRA.U UP0, `(.L_x_3) ;  /* 0xfffffff9004c7547 */ /* 0x000fea000b83ffff */
.L_x_2:
[----:B------:R-:W-:-:S07]  /*0f50*/  VIADD R12, R12, 0xffe9e0ec ;  /* 0xffe9e0ec0c0c7836 */ /* 0x000fce0000000000 */
.L_x_1:
[----:B-1----:R-:W1:Y:S01]  /*0f60*/  LDC R13, c[0x0][0x380] ;  /* 0x0000e000ff0d7b82 */ /* 0x002e620000000800 */
[----:B------:R-:W-:Y:S01]  /*0f70*/  UISETP.NE.AND UP0, UPT, UR4, URZ, UPT ;  /* 0x000000ff0400728c */ /* 0x000fe2000bf05270 */
[----:B-1----:R-:W-:-:S08]  /*0f80*/  IMAD R6, R13, 0xb0f8a, R6 ;  /* 0x000b0f8a0d067824 */ /* 0x002fd000078e0206 */
[----:B------:R-:W-:Y:S05]  /*0f90*/  BRA.U !UP0, `(.L_x_4) ;  /* 0x0000000108987547 */ /* 0x000fea000b800000 */
[----:B------:R-:W-:Y:S01]  /*0fa0*/  VIADD R12, R12, 0xb0f8a ;  /* 0x000b0f8a0c0c7836 */ /* 0x000fe20000000000 */
[----:B------:R-:W-:-:S12]  /*0fb0*/  UIADD3 UR4, UPT, UPT, -UR4, URZ, URZ ;  /* 0x000000ff04047290 */ /* 0x000fd8000fffe1ff */
.L_x_5:
[----:B------:R-:W-:Y:S01]  /*0fc0*/  SHF.R.U32.HI R14, RZ, 0x2, R7 ;  /* 0x00000002ff0e7819 */ /* 0x000fe20000011607 */
[----:B------:R-:W-:Y:S01]  /*0fd0*/  IMAD.MOV.U32 R18, RZ, RZ, 0x2f800000 ;  /* 0x2f800000ff127424 */ /* 0x000fe200078e00ff */
[----:B0----5:R-:W-:Y:S01]  /*0fe0*/  SHF.R.U32.HI R15, RZ, 0x2, R2 ;  /* 0x00000002ff0f7819 */ /* 0x021fe20000011602 */
[----:B------:R-:W-:Y:S01]  /*0ff0*/  UIADD3 UR4, UPT, UPT, UR4, 0x1, URZ ;  /* 0x0000000104047890 */ /* 0x000fe2000fffe0ff */
[----:B------:R-:W-:Y:S01]  /*1000*/  LOP3.LUT R14, R14, R7, RZ, 0x3c, !PT ;  /* 0x000000070e0e7212 */ /* 0x000fe200078e3cff */
[----:B------:R-:W-:Y:S01]  /*1010*/  IMAD.SHL.U32 R7, R9, 0x10, RZ ;  /* 0x0000001009077824 */ /* 0x000fe200078e00ff */
[----:B------:R-:W-:Y:S01]  /*1020*/  LOP3.LUT R15, R15, R2, RZ, 0x3c, !PT ;  /* 0x000000020f0f7212 */ /* 0x000fe200078e3cff */
[----:B------:R-:W-:Y:S02]  /*1030*/  UISETP.NE.AND UP0, UPT, UR4, URZ, UPT ;  /* 0x000000ff0400728c */ /* 0x000fe4000bf05270 */
[----:B------:R-:W-:-:S05]  /*1040*/  IMAD.SHL.U32 R13, R14, 0x2, RZ ;  /* 0x000000020e0d7824 */ /* 0x000fca00078e00ff */
[----:B------:R-:W-:Y:S01]  /*1050*/  LOP3.LUT R14, R14, R13, R7, 0x96, !PT ;  /* 0x0000000d0e0e7212 */ /* 0x000fe200078e9607 */
[----:B------:R-:W-:-:S03]  /*1060*/  IMAD.SHL.U32 R7, R15, 0x2, RZ ;  /* 0x000000020f077824 */ /* 0x000fc600078e00ff */
[----:B------:R-:W-:-:S05]  /*1070*/  LOP3.LUT R13, R14, R9, RZ, 0x3c, !PT ;  /* 0x000000090e0d7212 */ /* 0x000fca00078e3cff */
[----:B------:R-:W-:-:S05]  /*1080*/  IMAD.SHL.U32 R2, R13, 0x10, RZ ;  /* 0x000000100d027824 */ /* 0x000fca00078e00ff */
[----:B------:R-:W-:-:S04]  /*1090*/  LOP3.LUT R2, R15, R7, R2, 0x96, !PT ;  /* 0x000000070f027212 */ /* 0x000fc800078e9602 */
[----:B------:R-:W-:-:S05]  /*10a0*/  LOP3.LUT R15, R2, R13, RZ, 0x3c, !PT ;  /* 0x0000000d020f7212 */ /* 0x000fca00078e3cff */
[----:B------:R-:W-:-:S05]  /*10b0*/  IMAD.IADD R2, R15, 0x1, R12 ;  /* 0x000000010f027824 */ /* 0x000fca00078e020c */
[----:B------:R-:W-:Y:S02]  /*10c0*/  I2FP.F32.U32 R7, R2 ;  /* 0x0000000200077245 */ /* 0x000fe40000201000 */
[C---:B------:R-:W-:Y:S01]  /*10d0*/  IADD3 R2, PT, PT, R12.reuse, -0x587c5, R13 ;  /* 0xfffa783b0c027810 */ /* 0x040fe20007ffe00d */
[----:B------:R-:W-:Y:S02]  /*10e0*/  VIADD R12, R12, 0xb0f8a ;  /* 0x000b0f8a0c0c7836 */ /* 0x000fe40000000000 */
[----:B------:R-:W-:Y:S01]  /*10f0*/  FFMA R7, R7, R18, 1.1641532182693481445e-10 ;  /* 0x2f00000007077423 */ /* 0x000fe20000000012 */
[----:B------:R-:W-:-:S03]  /*1100*/  I2FP.F32.U32 R2, R2 ;  /* 0x0000000200027245 */ /* 0x000fc60000201000 */
[----:B-1----:R0:W1:Y:S02]  /*1110*/  F2F.F64.F32 R16, R7 ;  /* 0x0000000700107310 */ /* 0x0020640000201800 */
[----:B------:R-:W-:-:S06]  /*1120*/  FFMA R18, R2, R18, 1.1641532182693481445e-10 ;  /* 0x2f00000002127423 */ /* 0x000fcc0000000012 */
[----:B------:R-:W2:Y:S01]  /*1130*/  F2F.F64.F32 R18, R18 ;  /* 0x0000001200127310 */ /* 0x000ea20000201800 */
[----:B0-----:R-:W-:Y:S02]  /*1140*/  IMAD.MOV.U32 R7, RZ, RZ, R3 ;  /* 0x000000ffff077224 */ /* 0x001fe400078e0003 */
[----:B------:R-:W-:Y:S02]  /*1150*/  IMAD.MOV.U32 R3, RZ, RZ, R9 ;  /* 0x000000ffff037224 */ /* 0x000fe400078e0009 */
[----:B------:R-:W-:Y:S01]  /*1160*/  IMAD.MOV.U32 R9, RZ, RZ, R15 ;  /* 0x000000ffff097224 */ /* 0x000fe200078e000f */
[----:B-1----:R-:W-:-:S08]  /*1170*/  DMUL R16, R16, R16 ;  /* 0x0000001010107228 */ /* 0x002fd00000000000 */
[----:B--2---:R-:W-:-:S08]  /*1180*/  DFMA R16, R18, R18, R16 ;  /* 0x000000121210722b */ /* 0x004fd00000000010 */
[----:B------:R-:W-:-:S14]  /*1190*/  DSETP.GTU.AND P0, PT, R16, 1, PT ;  /* 0x3ff000001000742a */ /* 0x000fdc0003f0c000 */
[----:B------:R-:W0:Y:S02]  /*11a0*/  @!P0 LDS R2, [R10] ;  /* 0x000000000a028984 */ /* 0x000e240000000800 */
[----:B0-----:R-:W-:Y:S02]  /*11b0*/  @!P0 VIADD R17, R2, 0x1 ;  /* 0x0000000102118836 */ /* 0x001fe40000000000 */
[----:B------:R-:W-:Y:S02]  /*11c0*/  IMAD.MOV.U32 R2, RZ, RZ, R8 ;  /* 0x000000ffff027224 */ /* 0x000fe400078e0008 */
[----:B------:R-:W-:Y:S01]  /*11d0*/  IMAD.MOV.U32 R8, RZ, RZ, R13 ;  /* 0x000000ffff087224 */ /* 0x000fe200078e000d */
[----:B------:R1:W-:Y:S01]  /*11e0*/  @!P0 STS [R10], R17 ;  /* 0x000000110a008388 */ /* 0x0003e20000000800 */
[----:B------:R-:W-:Y:S05]  /*11f0*/  BRA.U UP0, `(.L_x_5) ;  /* 0xfffffffd00707547 */ /* 0x000fea000b83ffff */
.L_x_4:
[----:B-----5:R2:W-:Y:S04]  /*1200*/  STG.E.64 desc[UR6][R4.64+0x8], R2 ;  /* 0x0000080204007986 */ /* 0x0205e8000c101b06 */
[----:B------:R2:W-:Y:S04]  /*1210*/  STG.E.64 desc[UR6][R4.64+0x10], R8 ;  /* 0x0000100804007986 */ /* 0x0005e8000c101b06 */
[----:B------:R2:W-:Y:S02]  /*1220*/  STG.E.64 desc[UR6][R4.64], R6 ;  /* 0x0000000604007986 */ /* 0x0005e4000c101b06 */
.L_x_0:
[----:B------:R-:W-:Y:S02]  /*1230*/  ISETP.GE.U32.AND P1, PT, R11, 0x2, PT ;  /* 0x000000020b00780c */ /* 0x000fe40003f26070 */
[----:B------:R-:W-:-:S11]  /*1240*/  ISETP.NE.AND P0, PT, R0, RZ, PT ;  /* 0x000000ff0000720c */ /* 0x000fd60003f05270 */
[----:B------:R-:W-:Y:S05]  /*1250*/  @!P1 BRA `(.L_x_6) ;  /* 0x00000000002c9947 */ /* 0x000fea0003800000 */
.L_x_7:
[----:B--2---:R-:W-:-:S04]  /*1260*/  SHF.R.U32.HI R5, RZ, 0x1, R11 ;  /* 0x00000001ff057819 */ /* 0x004fc8000001160b */
[----:B------:R-:W-:-:S13]  /*1270*/  ISETP.GE.U32.AND P1, PT, R0, R5, PT ;  /* 0x000000050000720c */ /* 0x000fda0003f26070 */
[----:B------:R-:W-:Y:S01]  /*1280*/  @!P1 IMAD R2, R5, 0x4, R10 ;  /* 0x0000000405029824 */ /* 0x000fe200078e020a */
[----:B------:R-:W-:Y:S05]  /*1290*/  @!P1 LDS R3, [R10] ;  /* 0x000000000a039984 */ /* 0x000fea0000000800 */
[----:B------:R-:W2:Y:S02]  /*12a0*/  @!P1 LDS R2, [R2] ;  /* 0x0000000002029984 */ /* 0x000ea40000000800 */
[----:B--2---:R-:W-:-:S05]  /*12b0*/  @!P1 IMAD.IADD R3, R2, 0x1, R3 ;  /* 0x0000000102039824 */ /* 0x004fca00078e0203 */
[----:B------:R3:W-:Y:S01]  /*12c0*/  @!P1 STS [R10], R3 ;  /* 0x000000030a009388 */ /* 0x0007e20000000800 */
[----:B------:R-:W-:Y:S01]  /*12d0*/  BAR.SYNC.DEFER_BLOCKING 0x0 ;  /* 0x0000000000007b1d */ /* 0x000fe20000010000 */
[----:B------:R-:W-:Y:S01]  /*12e0*/  ISETP.GT.U32.AND P1, PT, R11, 0x3, PT ;  /* 0x000000030b00780c */ /* 0x000fe20003f24070 */
[----:B------:R-:W-:-:S12]  /*12f0*/  IMAD.MOV.U32 R11, RZ, RZ, R5 ;  /* 0x000000ffff0b7224 */ /* 0x000fd800078e0005 */
[----:B---3--:R-:W-:Y:S05]  /*1300*/  @P1 BRA `(.L_x_7) ;  /* 0xfffffffc00d41947 */ /* 0x008fea000383ffff */
.L_x_6:
[----:B------:R-:W-:Y:S05]  /*1310*/  @P0 EXIT ;  /* 0x000000000000094d */ /* 0x000fea0003800000 */
[----:B------:R-:W3:Y:S01]  /*1320*/  S2UR UR5, SR_CgaCtaId ;  /* 0x00000000000579c3 */ /* 0x000ee20000008800 */
[----:B------:R-:W-:-:S07]  /*1330*/  UMOV UR4, 0x400 ;  /* 0x0000040000047882 */ /* 0x000fce0000000000 */
[----:B--2---:R-:W2:Y:S01]  /*1340*/  LDC.64 R2, c[0x0][0x390] ;  /* 0x0000e400ff027b82 */ /* 0x004ea20000000a00 */
[----:B---3--:R-:W-:-:S09]  /*1350*/  ULEA UR4, UR5, UR4, 0x18 ;  /* 0x0000000405047291 */ /* 0x008fd2000f8ec0ff */
[----:B------:R-:W2:Y:S04]  /*1360*/  LDS R5, [UR4] ;  /* 0x00000004ff057984 */ /* 0x000ea80008000800 */
[----:B--2---:R-:W-:Y:S01]  /*1370*/  REDG.E.ADD.STRONG.GPU desc[UR6][R2.64], R5 ;  /* 0x000000050200798e */ /* 0x004fe2000c12e106 */
[----:B------:R-:W-:Y:S05]  /*1380*/  EXIT ;  /* 0x000000000000794d */ /* 0x000fea0003800000 */
.L_x_8:
[----:B------:R-:W-:-:S00]  /*1390*/  BRA `(.L_x_8) ;  /* 0xfffffffc00fc7947 */ /* 0x000fc0000383ffff */
[----:B------:R-:W-:-:S00]  /*13a0*/  NOP ;  /* 0x0000000000007918 */ /* 0x000fc00000000000 */
        /* <DEDUP_REMOVED lines=13> */
.L_x_18:


//--------------------- .text._Z12setup_kernelP17curandStateXORWOW --------------------------
	.section	.text._Z12setup_kernelP17curandStateXORWOW,"ax",@progbits
	.align	128
        .global         _Z12setup_kernelP17curandStateXORWOW
        .type           _Z12setup_kernelP17curandStateXORWOW,@function
        .size           _Z12setup_kernelP17curandStateXORWOW,(.L_x_19 - _Z12setup_kernelP17curandStateXORWOW)
        .other          _Z12setup_kernelP17curandStateXORWOW,@"STO_CUDA_ENTRY STV_DEFAULT"
_Z12setup_kernelP17curandStateXORWOW:
.text._Z12setup_kernelP17curandStateXORWOW:
[----:B------:R-:W-:Y:S01]  /*0000*/  LDC R1, c[0x0][0x37c] ;  /* 0x0000df00ff017b82 */ /* 0x000fe20000000800 */
[----:B------:R-:W0:Y:S07]  /*0010*/  S2R R13, SR_TID.X ;  /* 0x00000000000d7919 */ /* 0x000e2e0000002100 */
[----:B------:R-:W1:Y:S01]  /*0020*/  LDC.64 R6, c[0x0][0x380] ;  /* 0x0000e000ff067b82 */ /* 0x000e620000000a00 */
[----:B------:R-:W0:Y:S01]  /*0030*/  LDCU UR6, c[0x0][0x360] ;  /* 0x00006c00ff0677ac */ /* 0x000e220008000800 */
[----:B------:R-:W-:Y:S01]  /*0040*/  IMAD.MOV.U32 R2, RZ, RZ, 0x3dae8ea4 ;  /* 0x3dae8ea4ff027424 */ /* 0x000fe200078e00ff */
[----:B------:R-:W0:Y:S01]  /*0050*/  S2R R0, SR_CTAID.X ;  /* 0x0000000000007919 */ /* 0x000e220000002500 */
[----:B------:R-:W-:Y:S01]  /*0060*/  IMAD.MOV.U32 R3, RZ, RZ, 0x6b137fa1 ;  /* 0x6b137fa1ff037424 */ /* 0x000fe200078e00ff */
[----:B------:R-:W2:Y:S01]  /*0070*/  LDCU.64 UR4, c[0x0][0x358] ;  /* 0x00006b00ff0477ac */ /* 0x000ea20008000a00 */
[----:B------:R-:W-:Y:S01]  /*0080*/  IMAD.MOV.U32 R4, RZ, RZ, 0x762de769 ;  /* 0x762de769ff047424 */ /* 0x000fe200078e00ff */
[----:B------:R-:W-:Y:S01]  /*0090*/  BSSY.RECONVERGENT B0, `(.L_x_9) ;  /* 0x00000db000007945 */ /* 0x000fe20003800200 */
[----:B------:R-:W-:-:S02]  /*00a0*/  IMAD.MOV.U32 R5, RZ, RZ, -0x75bd8fc ;  /* 0xf8a42704ff057424 */ /* 0x000fc400078e00ff */
[----:B------:R-:W-:Y:S02]  /*00b0*/  IMAD.MOV.U32 R8, RZ, RZ, -0x23270784 ;  /* 0xdcd8f87cff087424 */ /* 0x000fe400078e00ff */
[----:B------:R-:W-:Y:S02]  /*00c0*/  IMAD.MOV.U32 R9, RZ, RZ, 0x640ff1a5 ;  /* 0x640ff1a5ff097424 */ /* 0x000fe400078e00ff */
[----:B0-----:R-:W-:-:S04]  /*00d0*/  IMAD R13, R0, UR6, R13 ;  /* 0x00000006000d7c24 */ /* 0x001fc8000f8e020d */
[C---:B-1----:R-:W-:Y:S01]  /*00e0*/  IMAD.WIDE R6, R13.reuse, 0x30, R6 ;  /* 0x000000300d067825 */ /* 0x042fe200078e0206 */
[----:B------:R-:W-:-:S04]  /*00f0*/  ISETP.NE.AND P0, PT, R13, RZ, PT ;  /* 0x000000ff0d00720c */ /* 0x000fc80003f05270 */
[----:B--2---:R0:W-:Y:S04]  /*0100*/  STG.E.64 desc[UR4][R6.64], R2 ;  /* 0x0000000206007986 */ /* 0x0041e8000c101b04 */
[----:B------:R0:W-:Y:S04]  /*0110*/  STG.E.64 desc[UR4][R6.64+0x8], R4 ;  /* 0x0000080406007986 */ /* 0x0001e8000c101b04 */
[----:B------:R0:W-:Y:S01]  /*0120*/  STG.E.64 desc[UR4][R6.64+0x10], R8 ;  /* 0x0000100806007986 */ /* 0x0001e2000c101b04 */
[----:B------:R-:W-:Y:S05]  /*0130*/  @!P0 BRA `(.L_x_10) ;  /* 0x0000000c00408947 */ /* 0x000fea0003800000 */
[----:B------:R-:W-:Y:S01]  /*0140*/  SHF.R.S32.HI R0, RZ, 0x1f, R13 ;  /* 0x0000001fff007819 */ /* 0x000fe2000001140d */
[----:B------:R-:W-:-:S07]  /*0150*/  IMAD.MOV.U32 R12, RZ, RZ, RZ ;  /* 0x000000ffff0c7224 */ /* 0x000fce00078e00ff */
.L_x_16:
[----:B0-----:R-:W-:Y:S01]  /*0160*/  LOP3.LUT R2, R13, 0x3, RZ, 0xc0, !PT ;  /* 0x000000030d027812 */ /* 0x001fe200078ec0ff */
[----:B------:R-:W-:Y:S03]  /*0170*/  BSSY.RECONVERGENT B1, `(.L_x_11) ;  /* 0x00000c6000017945 */ /* 0x000fe60003800200 */
[----:B------:R-:W-:-:S04]  /*0180*/  ISETP.NE.U32.AND P0, PT, R2, RZ, PT ;  /* 0x000000ff0200720c */ /* 0x000fc80003f05070 */
[----:B------:R-:W-:-:S13]  /*0190*/  ISETP.NE.AND.EX P0, PT, RZ, RZ, PT, P0 ;  /* 0x000000ffff00720c */ /* 0x000fda0003f05300 */
[----:B------:R-:W-:Y:S05]  /*01a0*/  @!P0 BRA `(.L_x_12) ;  /* 0x0000000c00088947 */ /* 0x000fea0003800000 */
[----:B------:R-:W0:Y:S01]  /*01b0*/  LDC.64 R8, c[0x4][RZ] ;  /* 0x01000000ff087b82 */ /* 0x000e220000000a00 */
[----:B------:R-:W-:Y:S02]  /*01c0*/  IMAD.MOV.U32 R14, RZ, RZ, RZ ;  /* 0x000000ffff0e7224 */ /* 0x000fe400078e00ff */
[----:B0-----:R-:W-:-:S07]  /*01d0*/  IMAD.WIDE.U32 R8, R12, 0xc80, R8 ;  /* 0x00000c800c087825 */ /* 0x001fce00078e0008 */
.L_x_15:
[----:B0-----:R-:W-:Y:S01]  /*01e0*/  IMAD.MOV.U32 R15, RZ, RZ, RZ ;  /* 0x000000ffff0f7224 */ /* 0x001fe200078e00ff */
[----:B------:R-:W-:Y:S01]  /*01f0*/  CS2R R2, SRZ ;  /* 0x0000000000027805 */ /* 0x000fe2000001ff00 */
[----:B------:R-:W-:Y:S01]  /*0200*/  IMAD.MOV.U32 R17, RZ, RZ, RZ ;  /* 0x000000ffff117224 */ /* 0x000fe200078e00ff */
[----:B------:R-:W-:-:S07]  /*0210*/  CS2R R4, SRZ ;  /* 0x0000000000047805 */ /* 0x000fce000001ff00 */
.L_x_14:
[----:B------:R-:W-:-:S05]  /*0220*/  IMAD.WIDE.U32 R10, R17, 0x4, R6 ;  /* 0x00000004110a7825 */ /* 0x000fca00078e0006 */
[----:B------:R0:W5:Y:S01]  /*0230*/  LDG.E R16, desc[UR4][R10.64+0x4] ;  /* 0x000004040a107981 */ /* 0x000162000c1e1900 */
[----:B------:R-:W-:-:S07]  /*0240*/  IMAD.MOV.U32 R19, RZ, RZ, RZ ;  /* 0x000000ffff137224 */ /* 0x000fce00078e00ff */
.L_x_13:
[----:B-----5:R-:W-:Y:S01]  /*0250*/  SHF.R.U32.HI R24, RZ, R19, R16 ;  /* 0x00000013ff187219 */ /* 0x020fe20000011610 */
[----:B0-----:R-:W-:-:S03]  /*0260*/  IMAD.SHL.U32 R10, R17, 0x20, RZ ;  /* 0x00000020110a7824 */ /* 0x001fc600078e00ff */
[----:B------:R-:W-:Y:S01]  /*0270*/  LOP3.LUT R11, R24, 0x1, RZ, 0xc0, !PT ;  /* 0x00000001180b7812 */ /* 0x000fe200078ec0ff */
[----:B------:R-:W-:-:S03]  /*0280*/  IMAD.IADD R10, R10, 0x1, R19 ;  /* 0x000000010a0a7824 */ /* 0x000fc600078e0213 */
[----:B------:R-:W-:Y:S01]  /*0290*/  ISETP.NE.U32.AND P0, PT, R11, 0x1, PT ;  /* 0x000000010b00780c */ /* 0x000fe20003f05070 */
[----:B------:R-:W-:-:S03]  /*02a0*/  IMAD R11, R10, 0x5, RZ ;  /* 0x000000050a0b7824 */ /* 0x000fc600078e02ff */
[----:B------:R-:W-:Y:S01]  /*02b0*/  R2P PR, R24, 0x7e ;  /* 0x0000007e18007804 */ /* 0x000fe20000000000 */
[----:B------:R-:W-:-:S08]  /*02c0*/  IMAD.WIDE.U32 R10, R11, 0x4, R8 ;  /* 0x000000040b0a7825 */ /* 0x000fd000078e0008 */
[----:B------:R-:W2:Y:S04]  /*02d0*/  @!P0 LDG.E R18, desc[UR4][R10.64] ;  /* 0x000000040a128981 */ /* 0x000ea8000c1e1900 */
[----:B------:R-:W3:Y:S04]  /*02e0*/  @!P0 LDG.E R20, desc[UR4][R10.64+0x10] ;  /* 0x000010040a148981 */ /* 0x000ee8000c1e1900 */
[----:B------:R-:W4:Y:S04]  /*02f0*/  @P1 LDG.E R22, desc[UR4][R10.64+0x14] ;  /* 0x000014040a161981 */ /* 0x000f28000c1e1900 */
[----:B------:R-:W4:Y:S04]  /*0300*/  @P2 LDG.E R26, desc[UR4][R10.64+0x28] ;  /* 0x000028040a1a2981 */ /* 0x000f28000c1e1900 */
[----:B------:R-:W4:Y:S04]  /*0310*/  @!P0 LDG.E R21, desc[UR4][R10.64+0x4] ;  /* 0x000004040a158981 */ /* 0x000f28000c1e1900 */
[----:B------:R-:W4:Y:S04]  /*0320*/  @!P0 LDG.E R23, desc[UR4][R10.64+0xc] ;  /* 0x00000c040a178981 */ /* 0x000f28000c1e1900 */
[----:B------:R-:W4:Y:S04]  /*0330*/  @P1 LDG.E R25, desc[UR4][R10.64+0x18] ;  /* 0x000018040a191981 */ /* 0x000f28000c1e1900 */
[----:B------:R-:W4:Y:S04]  /*0340*/  @P3 LDG.E R28, desc[UR4][R10.64+0x3c] ;  /* 0x00003c040a1c3981 */ /* 0x000f28000c1e1900 */
[----:B------:R-:W4:Y:S01]  /*0350*/  @P6 LDG.E R27, desc[UR4][R10.64+0x7c] ;  /* 0x00007c040a1b6981 */ /* 0x000f22000c1e1900 */
[----:B--2---:R-:W-:-:S03]  /*0360*/  @!P0 LOP3.LUT R15, R15, R18, RZ, 0x3c, !PT ;  /* 0x000000120f0f8212 */ /* 0x004fc600078e3cff */
[----:B------:R-:W2:Y:S01]  /*0370*/  @!P0 LDG.E R18, desc[UR4][R10.64+0x8] ;  /* 0x000008040a128981 */ /* 0x000ea2000c1e1900 */
[----:B---3--:R-:W-:-:S03]  /*0380*/  @!P0 LOP3.LUT R3, R3, R20, RZ, 0x3c, !PT ;  /* 0x0000001403038212 */ /* 0x008fc600078e3cff */
[----:B------:R-:W3:Y:S01]  /*0390*/  @P1 LDG.E R20, desc[UR4][R10.64+0x24] ;  /* 0x000024040a141981 */ /* 0x000ee2000c1e1900 */
[----:B----4-:R-:W-:-:S03]  /*03a0*/  @P1 LOP3.LUT R15, R15, R22, RZ, 0x3c, !PT ;  /* 0x000000160f0f1212 */ /* 0x010fc600078e3cff */
[----:B------:R-:W4:Y:S01]  /*03b0*/  @P2 LDG.E R22, desc[UR4][R10.64+0x38] ;  /* 0x000038040a162981 */ /* 0x000f22000c1e1900 */
[----:B------:R-:W-:-:S03]  /*03c0*/  @P2 LOP3.LUT R15, R15, R26, RZ, 0x3c, !PT ;  /* 0x0000001a0f0f2212 */ /* 0x000fc600078e3cff */
[----:B------:R-:W4:Y:S01]  /*03d0*/  @P4 LDG.E R26, desc[UR4][R10.64+0x50] ;  /* 0x000050040a1a4981 */ /* 0x000f22000c1e1900 */
[----:B------:R-:W-:-:S03]  /*03e0*/  @!P0 LOP3.LUT R4, R4, R21, RZ, 0x3c, !PT ;  /* 0x0000001504048212 */ /* 0x000fc600078e3cff */
[----:B------:R-:W4:Y:S01]  /*03f0*/  @P1 LDG.E R21, desc[UR4][R10.64+0x20] ;  /* 0x000020040a151981 */ /* 0x000f22000c1e1900 */
[----:B------:R-:W-:-:S03]  /*0400*/  @!P0 LOP3.LUT R2, R2, R23, RZ, 0x3c, !PT ;  /* 0x0000001702028212 */ /* 0x000fc600078e3cff */
[----:B------:R-:W4:Y:S01]  /*0410*/  @P2 LDG.E R23, desc[UR4][R10.64+0x2c] ;  /* 0x00002c040a172981 */ /* 0x000f22000c1e1900 */
[----:B------:R-:W-:-:S03]  /*0420*/  @P1 LOP3.LUT R4, R4, R25, RZ, 0x3c, !PT ;  /* 0x0000001904041212 */ /* 0x000fc600078e3cff */
[----:B------:R-:W4:Y:S01]  /*0430*/  @P2 LDG.E R25, desc[UR4][R10.64+0x34] ;  /* 0x000034040a192981 */ /* 0x000f22000c1e1900 */
[----:B--2---:R-:W-:-:S03]  /*0440*/  @!P0 LOP3.LUT R5, R5, R18, RZ, 0x3c, !PT ;  /* 0x0000001205058212 */ /* 0x004fc600078e3cff */
[----:B------:R-:W2:Y:S01]  /*0450*/  @P1 LDG.E R18, desc[UR4][R10.64+0x1c] ;  /* 0x00001c040a121981 */ /* 0x000ea2000c1e1900 */
[----:B---3--:R-:W-:-:S03]  /*0460*/  @P1 LOP3.LUT R3, R3, R20, RZ, 0x3c, !PT ;  /* 0x0000001403031212 */ /* 0x008fc600078e3cff */
[----:B------:R-:W3:Y:S01]  /*0470*/  @P2 LDG.E R20, desc[UR4][R10.64+0x30] ;  /* 0x000030040a142981 */ /* 0x000ee2000c1e1900 */
[----:B----4-:R-:W-:-:S03]  /*0480*/  @P2 LOP3.LUT R3, R3, R22, RZ, 0x3c, !PT ;  /* 0x0000001603032212 */ /* 0x010fc600078e3cff */
[----:B------:R-:W4:Y:S01]  /*0490*/  @P3 LDG.E R22, desc[UR4][R10.64+0x4c] ;  /* 0x00004c040a163981 */ /* 0x000f22000c1e1900 */
[----:B------:R-:W-:-:S04]  /*04a0*/  @P3 LOP3.LUT R15, R15, R28, RZ, 0x3c, !PT ;  /* 0x0000001c0f0f3212 */ /* 0x000fc800078e3cff */
[----:B------:R-:W-:Y:S02]  /*04b0*/  @P4 LOP3.LUT R15, R15, R26, RZ, 0x3c, !PT ;  /* 0x0000001a0f0f4212 */ /* 0x000fe400078e3cff */
[----:B------:R-:W-:Y:S01]  /*04c0*/  @P1 LOP3.LUT R2, R2, R21, RZ, 0x3c, !PT ;  /* 0x0000001502021212 */ /* 0x000fe200078e3cff */
[----:B------:R-:W4:Y:S04]  /*04d0*/  @P5 LDG.E R26, desc[UR4][R10.64+0x64] ;  /* 0x000064040a1a5981 */ /* 0x000f28000c1e1900 */
[----:B------:R-:W4:Y:S01]  /*04e0*/  @P3 LDG.E R21, desc[UR4][R10.64+0x40] ;  /* 0x000040040a153981 */ /* 0x000f22000c1e1900 */
[----:B------:R-:W-:Y:S02]  /*04f0*/  @P2 LOP3.LUT R4, R4, R23, RZ, 0x3c, !PT ;  /* 0x0000001704042212 */ /* 0x000fe400078e3cff */
[----:B------:R-:W-:Y:S01]  /*0500*/  @P2 LOP3.LUT R2, R2, R25, RZ, 0x3c, !PT ;  /* 0x0000001902022212 */ /* 0x000fe200078e3cff */
[----:B------:R-:W4:Y:S04]  /*0510*/  @P3 LDG.E R23, desc[UR4][R10.64+0x48] ;  /* 0x000048040a173981 */ /* 0x000f28000c1e1900 */
[----:B------:R-:W4:Y:S01]  /*0520*/  @P4 LDG.E R25, desc[UR4][R10.64+0x54] ;  /* 0x000054040a194981 */ /* 0x000f22000c1e1900 */
[----:B--2---:R-:W-:-:S03]  /*0530*/  @P1 LOP3.LUT R5, R5, R18, RZ, 0x3c, !PT ;  /* 0x0000001205051212 */ /* 0x004fc600078e3cff */
[----:B------:R-:W2:Y:S01]  /*0540*/  @P3 LDG.E R18, desc[UR4][R10.64+0x44] ;  /* 0x000044040a123981 */ /* 0x000ea2000c1e1900 */
[----:B---3--:R-:W-:-:S03]  /*0550*/  @P2 LOP3.LUT R5, R5, R20, RZ, 0x3c, !PT ;  /* 0x0000001405052212 */ /* 0x008fc600078e3cff */
[----:B------:R-:W3:Y:S01]  /*0560*/  @P4 LDG.E R20, desc[UR4][R10.64+0x58] ;  /* 0x000058040a144981 */ /* 0x000ee2000c1e1900 */
[----:B----4-:R-:W-:-:S03]  /*0570*/  @P3 LOP3.LUT R3, R3, R22, RZ, 0x3c, !PT ;  /* 0x0000001603033212 */ /* 0x010fc600078e3cff */
[----:B------:R-:W4:Y:S01]  /*0580*/  @P4 LDG.E R22, desc[UR4][R10.64+0x60] ;  /* 0x000060040a164981 */ /* 0x000f22000c1e1900 */
[----:B------:R-:W-:Y:S02]  /*0590*/  LOP3.LUT P0, RZ, R24, 0x80, RZ, 0xc0, !PT ;  /* 0x0000008018ff7812 */ /* 0x000fe4000780c0ff */
[----:B------:R-:W-:Y:S02]  /*05a0*/  @P5 LOP3.LUT R15, R15, R26, RZ, 0x3c, !PT ;  /* 0x0000001a0f0f5212 */ /* 0x000fe400078e3cff */
[----:B------:R-:W4:Y:S01]  /*05b0*/  @P6 LDG.E R26, desc[UR4][R10.64+0x78] ;  /* 0x000078040a1a6981 */ /* 0x000f22000c1e1900 */
[----:B------:R-:W-:-:S03]  /*05c0*/  @P3 LOP3.LUT R4, R4, R21, RZ, 0x3c, !PT ;  /* 0x0000001504043212 */ /* 0x000fc600078e3cff */
[----:B------:R-:W4:Y:S01]  /*05d0*/  @P4 LDG.E R21, desc[UR4][R10.64+0x5c] ;  /* 0x00005c040a154981 */ /* 0x000f22000c1e1900 */
[----:B------:R-:W-:-:S03]  /*05e0*/  @P3 LOP3.LUT R2, R2, R23, RZ, 0x3c, !PT ;  /* 0x0000001702023212 */ /* 0x000fc600078e3cff */
[----:B------:R-:W4:Y:S01]  /*05f0*/  @P5 LDG.E R23, desc[UR4][R10.64+0x68] ;  /* 0x000068040a175981 */ /* 0x000f22000c1e1900 */
[----:B------:R-:W-:-:S03]  /*0600*/  @P4 LOP3.LUT R4, R4, R25, RZ, 0x3c, !PT ;  /* 0x0000001904044212 */ /* 0x000fc600078e3cff */
[----:B------:R-:W4:Y:S01]  /*0610*/  @P5 LDG.E R25, desc[UR4][R10.64+0x70] ;  /* 0x000070040a195981 */ /* 0x000f22000c1e1900 */
[----:B--2---:R-:W-:-:S03]  /*0620*/  @P3 LOP3.LUT R5, R5, R18, RZ, 0x3c, !PT ;  /* 0x0000001205053212 */ /* 0x004fc600078e3cff */
[----:B------:R-:W2:Y:S01]  /*0630*/  @P5 LDG.E R18, desc[UR4][R10.64+0x6c] ;  /* 0x00006c040a125981 */ /* 0x000ea2000c1e1900 */
[----:B---3--:R-:W-:-:S03]  /*0640*/  @P4 LOP3.LUT R5, R5, R20, RZ, 0x3c, !PT ;  /* 0x0000001405054212 */ /* 0x008fc600078e3cff */
[----:B------:R-:W3:Y:S01]  /*0650*/  @P5 LDG.E R20, desc[UR4][R10.64+0x74] ;  /* 0x000074040a145981 */ /* 0x000ee2000c1e1900 */
[----:B----4-:R-:W-:-:S03]  /*0660*/  @P4 LOP3.LUT R3, R3, R22, RZ, 0x3c, !PT ;  /* 0x0000001603034212 */ /* 0x010fc600078e3cff */
[----:B------:R-:W4:Y:S01]  /*0670*/  @P0 LDG.E R22, desc[UR4][R10.64+0x8c] ;  /* 0x00008c040a160981 */ /* 0x000f22000c1e1900 */
[----:B------:R-:W-:-:S03]  /*0680*/  @P6 LOP3.LUT R15, R15, R26, RZ, 0x3c, !PT ;  /* 0x0000001a0f0f6212 */ /* 0x000fc600078e3cff */
        /* <DEDUP_REMOVED lines=13> */
[----:B------:R-:W-:Y:S02]  /*0760*/  @P6 LOP3.LUT R4, R4, R27, RZ, 0x3c, !PT ;  /* 0x0000001b04046212 */ /* 0x000fe400078e3cff */
[----:B------:R-:W-:Y:S02]  /*0770*/  @P6 LOP3.LUT R2, R2, R21, RZ, 0x3c, !PT ;  /* 0x0000001502026212 */ /* 0x000fe400078e3cff */
[----:B------:R-:W-:Y:S02]  /*0780*/  @P0 LOP3.LUT R4, R4, R23, RZ, 0x3c, !PT ;  /* 0x0000001704040212 */ /* 0x000fe400078e3cff */
[----:B------:R-:W-:Y:S02]  /*0790*/  @P0 LOP3.LUT R2, R2, R25, RZ, 0x3c, !PT ;  /* 0x0000001902020212 */ /* 0x000fe400078e3cff */
[----:B--2---:R-:W-:Y:S02]  /*07a0*/  @P6 LOP3.LUT R5, R5, R18, RZ, 0x3c, !PT ;  /* 0x0000001205056212 */ /* 0x004fe400078e3cff */
[----:B---3--:R-:W-:-:S02]  /*07b0*/  @P6 LOP3.LUT R3, R3, R20, RZ, 0x3c, !PT ;  /* 0x0000001403036212 */ /* 0x008fc400078e3cff */
[----:B----4-:R-:W-:Y:S02]  /*07c0*/  @P0 LOP3.LUT R5, R5, R22, RZ, 0x3c, !PT ;  /* 0x0000001605050212 */ /* 0x010fe400078e3cff */
[----:B------:R-:W-:Y:S02]  /*07d0*/  @P0 LOP3.LUT R3, R3, R26, RZ, 0x3c, !PT ;  /* 0x0000001a03030212 */ /* 0x000fe400078e3cff */
[----:B------:R-:W-:-:S13]  /*07e0*/  R2P PR, R24.B1, 0x7f ;  /* 0x0000007f18007804 */ /* 0x000fda0000001000 */
[----:B------:R-:W2:Y:S04]  /*07f0*/  @P0 LDG.E R18, desc[UR4][R10.64+0xa0] ;  /* 0x0000a0040a120981 */ /* 0x000ea8000c1e1900 */
[----:B------:R-:W3:Y:S04]  /*0800*/  @P1 LDG.E R22, desc[UR4][R10.64+0xb4] ;  /* 0x0000b4040a161981 */ /* 0x000ee8000c1e1900 */
[----:B------:R-:W4:Y:S04]  /*0810*/  @P2 LDG.E R26, desc[UR4][R10.64+0xc8] ;  /* 0x0000c8040a1a2981 */ /* 0x000f28000c1e1900 */
[----:B------:R-:W4:Y:S04]  /*0820*/  @P3 LDG.E R28, desc[UR4][R10.64+0xdc] ;  /* 0x0000dc040a1c3981 */ /* 0x000f28000c1e1900 */
[----:B------:R-:W4:Y:S04]  /*0830*/  @P0 LDG.E R23, desc[UR4][R10.64+0xa4] ;  /* 0x0000a4040a170981 */ /* 0x000f28000c1e1900 */
[----:B------:R-:W4:Y:S04]  /*0840*/  @P0 LDG.E R20, desc[UR4][R10.64+0xa8] ;  /* 0x0000a8040a140981 */ /* 0x000f28000c1e1900 */
[----:B------:R-:W4:Y:S04]  /*0850*/  @P4 LDG.E R25, desc[UR4][R10.64+0xf0] ;  /* 0x0000f0040a194981 */ /* 0x000f28000c1e1900 */
        /* <DEDUP_REMOVED lines=21> */
[----:B------:R-:W-:Y:S02]  /*09b0*/  LOP3.LUT P0, RZ, R24, 0x8000, RZ, 0xc0, !PT ;  /* 0x0000800018ff7812 */ /* 0x000fe4000780c0ff */
[----:B----4-:R-:W-:Y:S01]  /*09c0*/  @P5 LOP3.LUT R15, R15, R26, RZ, 0x3c, !PT ;  /* 0x0000001a0f0f5212 */ /* 0x010fe200078e3cff */
[----:B------:R-:W4:Y:S04]  /*09d0*/  @P3 LDG.E R24, desc[UR4][R10.64+0xe4] ;  /* 0x0000e4040a183981 */ /* 0x000f28000c1e1900 */
[----:B------:R-:W2:Y:S01]  /*09e0*/  @P6 LDG.E R26, desc[UR4][R10.64+0x118] ;  /* 0x000118040a1a6981 */ /* 0x000ea2000c1e1900 */
        /* <DEDUP_REMOVED lines=8> */
[----:B---3--:R-:W-:-:S03]  /*0a70*/  @P2 LOP3.LUT R3, R3, R22, RZ, 0x3c, !PT ;  /* 0x0000001603032212 */ /* 0x008fc600078e3cff */
[----:B------:R-:W3:Y:S01]  /*0a80*/  @P4 LDG.E R22, desc[UR4][R10.64+0x100] ;  /* 0x000100040a164981 */ /* 0x000ee2000c1e1900 */
[----:B--2---:R-:W-:-:S03]  /*0a90*/  @P6 LOP3.LUT R15, R15, R26, RZ, 0x3c, !PT ;  /* 0x0000001a0f0f6212 */ /* 0x004fc600078e3cff */
[----:B------:R-:W2:Y:S01]  /*0aa0*/  @P0 LDG.E R26, desc[UR4][R10.64+0x12c] ;  /* 0x00012c040a1a0981 */ /* 0x000ea2000c1e1900 */
[----:B----4-:R-:W-:-:S03]  /*0ab0*/  @P2 LOP3.LUT R2, R2, R23, RZ, 0x3c, !PT ;  /* 0x0000001702022212 */ /* 0x010fc600078e3cff */
[----:B------:R-:W4:Y:S01]  /*0ac0*/  @P4 LDG.E R23, desc[UR4][R10.64+0xfc] ;  /* 0x0000fc040a174981 */ /* 0x000f22000c1e1900 */
[----:B------:R-:W-:-:S03]  /*0ad0*/  @P2 LOP3.LUT R5, R5, R20, RZ, 0x3c, !PT ;  /* 0x0000001405052212 */ /* 0x000fc600078e3cff */
[----:B------:R-:W4:Y:S01]  /*0ae0*/  @P4 LDG.E R20, desc[UR4][R10.64+0xf8] ;  /* 0x0000f8040a144981 */ /* 0x000f22000c1e1900 */
[----:B------:R-:W-:Y:S02]  /*0af0*/  @P3 LOP3.LUT R2, R2, R27, RZ, 0x3c, !PT ;  /* 0x0000001b02023212 */ /* 0x000fe400078e3cff */
[----:B------:R-:W-:Y:S01]  /*0b00*/  @P3 LOP3.LUT R4, R4, R25, RZ, 0x3c, !PT ;  /* 0x0000001904043212 */ /* 0x000fe200078e3cff */
[----:B------:R-:W4:Y:S01]  /*0b10*/  @P5 LDG.E R27, desc[UR4][R10.64+0x110] ;  /* 0x000110040a1b5981 */ /* 0x000f22000c1e1900 */
[----:B------:R-:W-:-:S03]  /*0b20*/  @P3 LOP3.LUT R5, R5, R24, RZ, 0x3c, !PT ;  /* 0x0000001805053212 */ /* 0x000fc600078e3cff */
[----:B------:R-:W4:Y:S04]  /*0b30*/  @P5 LDG.E R25, desc[UR4][R10.64+0x108] ;  /* 0x000108040a195981 */ /* 0x000f28000c1e1900 */
        /* <DEDUP_REMOVED lines=19> */
[----:B------:R-:W-:-:S05]  /*0c70*/  VIADD R19, R19, 0x10 ;  /* 0x0000001013137836 */ /* 0x000fca0000000000 */
[----:B------:R-:W-:Y:S02]  /*0c80*/  ISETP.NE.AND P1, PT, R19, 0x20, PT ;  /* 0x000000201300780c */ /* 0x000fe40003f25270 */
[----:B------:R-:W-:Y:S02]  /*0c90*/  @P5 LOP3.LUT R3, R3, R18, RZ, 0x3c, !PT ;  /* 0x0000001203035212 */ /* 0x000fe400078e3cff */
[----:B------:R-:W-:Y:S02]  /*0ca0*/  @P6 LOP3.LUT R4, R4, R21, RZ, 0x3c, !PT ;  /* 0x0000001504046212 */ /* 0x000fe400078e3cff */
[----:B---3--:R-:W-:-:S04]  /*0cb0*/  @P6 LOP3.LUT R3, R3, R22, RZ, 0x3c, !PT ;  /* 0x0000001603036212 */ /* 0x008fc800078e3cff */
[----:B--2---:R-:W-:Y:S02]  /*0cc0*/  @P0 LOP3.LUT R3, R3, R26, RZ, 0x3c, !PT ;  /* 0x0000001a03030212 */ /* 0x004fe400078e3cff */
[----:B----4-:R-:W-:Y:S02]  /*0cd0*/  @P6 LOP3.LUT R2, R2, R23, RZ, 0x3c, !PT ;  /* 0x0000001702026212 */ /* 0x010fe400078e3cff */
[----:B------:R-:W-:Y:S02]  /*0ce0*/  @P6 LOP3.LUT R5, R5, R20, RZ, 0x3c, !PT ;  /* 0x0000001405056212 */ /* 0x000fe400078e3cff */
[----:B------:R-:W-:Y:S02]  /*0cf0*/  @P0 LOP3.LUT R2, R2, R27, RZ, 0x3c, !PT ;  /* 0x0000001b02020212 */ /* 0x000fe400078e3cff */
[----:B------:R-:W-:Y:S02]  /*0d00*/  @P0 LOP3.LUT R4, R4, R25, RZ, 0x3c, !PT ;  /* 0x0000001904040212 */ /* 0x000fe400078e3cff */
[----:B------:R-:W-:Y:S01]  /*0d10*/  @P0 LOP3.LUT R5, R5, R24, RZ, 0x3c, !PT ;  /* 0x0000001805050212 */ /* 0x000fe200078e3cff */
[----:B------:R-:W-:Y:S06]  /*0d20*/  @P1 BRA `(.L_x_13) ;  /* 0xfffffff400481947 */ /* 0x000fec000383ffff */
[----:B------:R-:W-:-:S05]  /*0d30*/  VIADD R17, R17, 0x1 ;  /* 0x0000000111117836 */ /* 0x000fca0000000000 */
[----:B------:R-:W-:-:S13]  /*0d40*/  ISETP.NE.AND P0, PT, R17, 0x5, PT ;  /* 0x000000051100780c */ /* 0x000fda0003f05270 */
[----:B------:R-:W-:Y:S05]  /*0d50*/  @P0 BRA `(.L_x_14) ;  /* 0xfffffff400300947 */ /* 0x000fea000383ffff */
[----:B------:R0:W-:Y:S01]  /*0d60*/  STG.E.64 desc[UR4][R6.64+0x8], R4 ;  /* 0x0000080406007986 */ /* 0x0001e2000c101b04 */
[----:B------:R-:W-:Y:S01]  /*0d70*/  VIADD R14, R14, 0x1 ;  /* 0x000000010e0e7836 */ /* 0x000fe20000000000 */
[----:B------:R-:W-:Y:S02]  /*0d80*/  LOP3.LUT R11, R13, 0x3, RZ, 0xc0, !PT ;  /* 0x000000030d0b7812 */ /* 0x000fe400078ec0ff */
[----:B------:R0:W-:Y:S02]  /*0d90*/  STG.E.64 desc[UR4][R6.64+0x10], R2 ;  /* 0x0000100206007986 */ /* 0x0001e4000c101b04 */
[----:B------:R-:W-:Y:S02]  /*0da0*/  ISETP.GE.U32.AND P0, PT, R14, R11, PT ;  /* 0x0000000b0e00720c */ /* 0x000fe40003f06070 */
[----:B------:R0:W-:Y:S11]  /*0db0*/  STG.E desc[UR4][R6.64+0x4], R15 ;  /* 0x0000040f06007986 */ /* 0x0001f6000c101904 */
[----:B------:R-:W-:Y:S05]  /*0dc0*/  @!P0 BRA `(.L_x_15) ;  /* 0xfffffff400048947 */ /* 0x000fea000383ffff */
.L_x_12:
[----:B------:R-:W-:Y:S05]  /*0dd0*/  BSYNC.RECONVERGENT B1 ;  /* 0x0000000000017941 */ /* 0x000fea0003800200 */
.L_x_11:
[C---:B------:R-:W-:Y:S01]  /*0de0*/  ISETP.GT.U32.AND P0, PT, R13.reuse, 0x3, PT ;  /* 0x000000030d00780c */ /* 0x040fe20003f04070 */
[----:B------:R-:W-:Y:S01]  /*0df0*/  VIADD R12, R12, 0x1 ;  /* 0x000000010c0c7836 */ /* 0x000fe20000000000 */
[--C-:B------:R-:W-:Y:S02]  /*0e00*/  SHF.R.U64 R13, R13, 0x2, R0.reuse ;  /* 0x000000020d0d7819 */ /* 0x100fe40000001200 */
[----:B------:R-:W-:Y:S02]  /*0e10*/  ISETP.GT.U32.AND.EX P0, PT, R0, RZ, PT, P0 ;  /* 0x000000ff0000720c */ /* 0x000fe40003f04100 */
[----:B------:R-:W-:-:S11]  /*0e20*/  SHF.R.U32.HI R0, RZ, 0x2, R0 ;  /* 0x00000002ff007819 */ /* 0x000fd60000011600 */
[----:B------:R-:W-:Y:S05]  /*0e30*/  @P0 BRA `(.L_x_16) ;  /* 0xfffffff000c80947 */ /* 0x000fea000383ffff */
.L_x_10:
[----:B------:R-:W-:Y:S05]  /*0e40*/  BSYNC.RECONVERGENT B0 ;  /* 0x0000000000007941 */ /* 0x000fea0003800200 */
.L_x_9:
[----:B------:R-:W-:Y:S04]  /*0e50*/  STG.E.64 desc[UR4][R6.64+0x18], RZ ;  /* 0x000018ff06007986 */ /* 0x000fe8000c101b04 */
[----:B------:R-:W-:Y:S04]  /*0e60*/  STG.E desc[UR4][R6.64+0x20], RZ ;  /* 0x000020ff06007986 */ /* 0x000fe8000c101904 */
[----:B------:R-:W-:Y:S01]  /*0e70*/  STG.E.64 desc[UR4][R6.64+0x28], RZ ;  /* 0x000028ff06007986 */ /* 0x000fe2000c101b04 */
[----:B------:R-:W-:Y:S05]  /*0e80*/  EXIT ;  /* 0x000000000000794d */ /* 0x000fea0003800000 */
.L_x_17:
        /* <DEDUP_REMOVED lines=15> */
.L_x_19:


//--------------------- .nv.global.init           --------------------------
	.section	.nv.global.init,"aw",@progbits
	.align	4
.nv.global.init:
	.type		mrg32k3aM1SubSeq,@object
	.size		mrg32k3aM1SubSeq,(mrg32k3aM2SubSeq - mrg32k3aM1SubSeq)
mrg32k3aM1SubSeq:
        /*0000*/ 	.byte	0x0b, 0xcc, 0xee, 0x04, 0x73, 0x29, 0x8b, 0x6f, 0xf6, 0x53, 0x03, 0xf6, 0x23, 0xf6, 0xea, 0xda
        /* <DEDUP_REMOVED lines=125> */
	.type		mrg32k3aM2SubSeq,@object
	.size		mrg32k3aM2SubSeq,(mrg32k3aM1 - mrg32k3aM2SubSeq)
mrg32k3aM2SubSeq:
        /* <DEDUP_REMOVED lines=126> */
	.type		mrg32k3aM1,@object
	.size		mrg32k3aM1,(mrg32k3aM1Seq - mrg32k3aM1)
mrg32k3aM1:
        /* <DEDUP_REMOVED lines=144> */
	.type		mrg32k3aM1Seq,@object
	.size		mrg32k3aM1Seq,(mrg32k3aM2 - mrg32k3aM1Seq)
mrg32k3aM1Seq:
        /* <DEDUP_REMOVED lines=144> */
	.type		mrg32k3aM2,@object
	.size		mrg32k3aM2,(mrg32k3aM2Seq - mrg32k3aM2)
mrg32k3aM2:
        /* <DEDUP_REMOVED lines=144> */
	.type		mrg32k3aM2Seq,@object
	.size		mrg32k3aM2Seq,(precalc_xorwow_matrix - mrg32k3aM2Seq)
mrg32k3aM2Seq:
        /* <DEDUP_REMOVED lines=144> */
	.type		precalc_xorwow_matrix,@object
	.size		precalc_xorwow_matrix,(precalc_xorwow_offset_matrix - precalc_xorwow_matrix)
precalc_xorwow_matrix:
        /* <DEDUP_REMOVED lines=6400> */
	.type		precalc_xorwow_offset_matrix,@object
	.size		precalc_xorwow_offset_matrix,(.L_1 - precalc_xorwow_offset_matrix)
precalc_xorwow_offset_matrix:
        /* <DEDUP_REMOVED lines=6400> */
.L_1:


//--------------------- .nv.shared._Z16computePi_MC_HASiP17curandStateXORWOWPi --------------------------
	.section	.nv.shared._Z16computePi_MC_HASiP17curandStateXORWOWPi,"aw",@nobits
	.sectionflags	@""
	.align	4
.nv.shared._Z16computePi_MC_HASiP17curandStateXORWOWPi:
	.zero		5120


//--------------------- .nv.shared.reserved.0     --------------------------
	.section	.nv.shared.reserved.0,"aw",@nobits
	.weak		__nv_reservedSMEM_offset_0_alias
	.size		__nv_reservedSMEM_offset_0_alias, 0, 64
	.other		__nv_reservedSMEM_offset_0_alias,@"STO_CUDA_RESERVED_SHARED STV_DEFAULT"
__nv_reservedSMEM_offset_0_alias:
	.zero		0
	.zero		64


//--------------------- .nv.constant0._Z16computePi_MC_HASiP17curandStateXORWOWPi --------------------------
	.section	.nv.constant0._Z16computePi_MC_HASiP17curandStateXORWOWPi,"a",@progbits
	.sectionflags	@""
	.align	4
.nv.constant0._Z16computePi_MC_HASiP17curandStateXORWOWPi:
	.zero		920


//--------------------- .nv.constant0._Z12setup_kernelP17curandStateXORWOW --------------------------
	.section	.nv.constant0._Z12setup_kernelP17curandStateXORWOW,"a",@progbits
	.sectionflags	@""
	.align	4
.nv.constant0._Z12setup_kernelP17curandStateXORWOW:
	.zero		904


//--------------------- SYMBOLS --------------------------

	.type		.nv.reservedSmem.offset0,@object
	.size		.nv.reservedSmem.offset0,0x4
	.type		.nv.reservedSmem.cap,@object
	.size		.nv.reservedSmem.cap,0x4
